// auto-generated by cutlass_sweep.gemm — config: {"arch": "sm_100", "cluster_m": 1, "cluster_n": 2, "dtype": "e4m3", "stages": 3, "tile_k": 128, "tile_m": 64, "tile_n": 128}
#include "cutlass/cutlass.h"
#include "cutlass/gemm/collective/collective_builder.hpp"
#include "cutlass/gemm/device/gemm_universal_adapter.h"
#include "cutlass/gemm/kernel/gemm_universal.hpp"
#include "cutlass/epilogue/collective/collective_builder.hpp"

using ElemA = cutlass::float_e4m3_t;
using ElemB = cutlass::float_e4m3_t;
using ElemCD = cutlass::float_e4m3_t;
using Acc  = float;
using TileShape    = cute::Shape<cute::_64, cute::_128, cute::_128>;
using ClusterShape = cute::Shape<cute::_1, cute::_2, cute::_1>;

using CollectiveEpilogue = typename cutlass::epilogue::collective::CollectiveBuilder<
    cutlass::arch::Sm100, cutlass::arch::OpClassTensorOp,
    TileShape, ClusterShape,
    cutlass::epilogue::collective::EpilogueTileAuto,
    Acc, Acc,
    ElemCD, cutlass::layout::RowMajor, 128 / cutlass::sizeof_bits<ElemCD>::value,
    ElemCD, cutlass::layout::RowMajor, 128 / cutlass::sizeof_bits<ElemCD>::value,
    cutlass::epilogue::collective::EpilogueScheduleAuto
  >::CollectiveOp;

using CollectiveMainloop = typename cutlass::gemm::collective::CollectiveBuilder<
    cutlass::arch::Sm100, cutlass::arch::OpClassTensorOp,
    ElemA, cutlass::layout::RowMajor, 128 / cutlass::sizeof_bits<ElemA>::value,
    ElemB, cutlass::layout::ColumnMajor, 128 / cutlass::sizeof_bits<ElemB>::value,
    Acc,
    TileShape, ClusterShape,
    cutlass::gemm::collective::StageCount<3>,
    cutlass::gemm::collective::KernelScheduleAuto
  >::CollectiveOp;

using GemmKernel = cutlass::gemm::kernel::GemmUniversal<
    cute::Shape<int,int,int,int>,
    CollectiveMainloop,
    CollectiveEpilogue
>;
using Gemm = cutlass::gemm::device::GemmUniversalAdapter<GemmKernel>;

// Force the device kernel symbol into the cubin without needing a host main.
auto* _anchor = &cutlass::device_kernel<GemmKernel>;


// ===== COMPILED SASS (sm_100a) =====

	.target	sm_100a

	.elftype	@"ET_EXEC"


//--------------------- .note.nv.tkinfo           --------------------------
	.section	.note.nv.tkinfo,"",@"SHT_NOTE"
	.sectionflags	@"SHF_NOTE_NV_TKINFO"
	.tkinfo
        /*0018*/ 	.word	0x00000002
        /*0030*/ 	.string	""
        /*0030*/ 	.string	"ptxas"
        /*0030*/ 	.string	"Cuda compilation tools, release 13.0, V13.0.88"
        /*0030*/ 	.string	"Build cuda_13.0.r13.0/compiler.36424714_0"
        /*0030*/ 	.string	"-arch sm_100a -m 64 "



//--------------------- .note.nv.cuinfo           --------------------------
	.section	.note.nv.cuinfo,"",@"SHT_NOTE"
	.sectionflags	@"SHF_NOTE_NV_CUINFO"
        /*0018*/ 	.short	0x0002
        /*001a*/ 	.short	0x0064
        /*001c*/ 	.short	0x0082
	.zero		2


//--------------------- .nv.info                  --------------------------
	.section	.nv.info,"",@"SHT_CUDA_INFO"
	.align	4


	//----- nvinfo : EIATTR_REGCOUNT
	.align		4
        /*0000*/ 	.byte	0x04, 0x2f
        /*0002*/ 	.short	(.L_19 - .L_18)
	.align		4
.L_18:
        /*0004*/ 	.word	index@(_ZN7cutlass13device_kernelINS_4gemm6kernel13GemmUniversalIN4cute5tupleIJiiiiEEENS1_10collective13CollectiveMmaINS1_35MainloopSm100TmaUmmaWarpSpecializedILi3ELi2ELi4ENS5_IJNS4_1CILi1EEENSA_ILi2EEESB_EEEEENS5_IJNSA_ILi64EEENSA_ILi128EEESG_EEENS_12float_e4m3_tENS5_IJlSB_lEEESI_SJ_NS4_8TiledMMAINS4_8MMA_AtomIJNS4_10MMA_TraitsINS4_19SM100_MMA_F8F6F4_SSEJSI_SI_fSF_SG_NS4_17integral_constantINS4_4UMMA5MajorELSQ_0EEESR_NSO_INSP_7ScaleInELSS_0EEEST_EEEEEENS4_6LayoutINS5_IJSB_SB_SB_EEENS5_IJNSA_ILi0EEESY_SY_EEEEENS5_IJNS4_10UnderscoreES11_S11_EEEEENS4_23SM90_TMA_LOAD_MULTICASTENS4_14ComposedLayoutINS4_7SwizzleILi3ELi4ELi3EEENS4_18smem_ptr_flag_bitsILi8EEENSW_INS5_IJNSA_ILi8EEESG_EEENS5_IJSG_SB_EEEEEEEvNS4_8identityENS4_13SM90_TMA_LOADES1E_vS1F_EENS_8epilogue10collective18CollectiveEpilogueINS1I_23Sm100TmaWarpSpecializedILi2ELi2ELi32ELb0ELb0EEEJSH_NS5_IJNSW_ISF_SB_EES1N_EEESI_SJ_SI_SJ_NS1I_6fusion15FusionCallbacksIS1M_NS1P_17LinearCombinationISI_fSI_fLNS_15FloatRoundStyleE2EEESH_S1O_JEEENS4_5SM1004TMEM4LOAD26SM100_TMEM_LOAD_16dp32b32xES1G_NS15_INS16_ILi2ELi4ELi3EEES19_NSW_INS5_IJS1A_SF_EEENS5_IJSF_SB_EEEEEEENS4_39AutoVectorizingCopyWithAssumedAlignmentILi128EEENS4_14SM90_TMA_STOREES23_S25_S25_EEEvvEEEEvNT_6ParamsE)
        /*0008*/ 	.word	0x00000072


	//----- nvinfo : EIATTR_FRAME_SIZE
	.align		4
.L_19:
        /*000c*/ 	.byte	0x04, 0x11
        /*000e*/ 	.short	(.L_21 - .L_20)
	.align		4
.L_20:
        /*0010*/ 	.word	index@($__internal_2_$__cuda_sm10x_tcgen05_guardrail_trap_unallocated_columns_being_dealloced)
        /*0014*/ 	.word	0x00000000


	//----- nvinfo : EIATTR_FRAME_SIZE
	.align		4
.L_21:
        /*0018*/ 	.byte	0x04, 0x11
        /*001a*/ 	.short	(.L_23 - .L_22)
	.align		4
.L_22:
        /*001c*/ 	.word	index@($__internal_1_$__cuda_sm10x_tcgen05_guardrail_trap_phase_invalid_during_alloc)
        /*0020*/ 	.word	0x00000000


	//----- nvinfo : EIATTR_FRAME_SIZE
	.align		4
.L_23:
        /*0024*/ 	.byte	0x04, 0x11
        /*0026*/ 	.short	(.L_25 - .L_24)
	.align		4
.L_24:
        /*0028*/ 	.word	index@($__internal_0_$__cuda_sm10x_tcgen05_guardrail_trap_col_being_dealloced_not_returned_by_alloc)
        /*002c*/ 	.word	0x00000000


	//----- nvinfo : EIATTR_FRAME_SIZE
	.align		4
.L_25:
        /*0030*/ 	.byte	0x04, 0x11
        /*0032*/ 	.short	(.L_27 - .L_26)
	.align		4
.L_26:
        /*0034*/ 	.word	index@(_ZN7cutlass13device_kernelINS_4gemm6kernel13GemmUniversalIN4cute5tupleIJiiiiEEENS1_10collective13CollectiveMmaINS1_35MainloopSm100TmaUmmaWarpSpecializedILi3ELi2ELi4ENS5_IJNS4_1CILi1EEENSA_ILi2EEESB_EEEEENS5_IJNSA_ILi64EEENSA_ILi128EEESG_EEENS_12float_e4m3_tENS5_IJlSB_lEEESI_SJ_NS4_8TiledMMAINS4_8MMA_AtomIJNS4_10MMA_TraitsINS4_19SM100_MMA_F8F6F4_SSEJSI_SI_fSF_SG_NS4_17integral_constantINS4_4UMMA5MajorELSQ_0EEESR_NSO_INSP_7ScaleInELSS_0EEEST_EEEEEENS4_6LayoutINS5_IJSB_SB_SB_EEENS5_IJNSA_ILi0EEESY_SY_EEEEENS5_IJNS4_10UnderscoreES11_S11_EEEEENS4_23SM90_TMA_LOAD_MULTICASTENS4_14ComposedLayoutINS4_7SwizzleILi3ELi4ELi3EEENS4_18smem_ptr_flag_bitsILi8EEENSW_INS5_IJNSA_ILi8EEESG_EEENS5_IJSG_SB_EEEEEEEvNS4_8identityENS4_13SM90_TMA_LOADES1E_vS1F_EENS_8epilogue10collective18CollectiveEpilogueINS1I_23Sm100TmaWarpSpecializedILi2ELi2ELi32ELb0ELb0EEEJSH_NS5_IJNSW_ISF_SB_EES1N_EEESI_SJ_SI_SJ_NS1I_6fusion15FusionCallbacksIS1M_NS1P_17LinearCombinationISI_fSI_fLNS_15FloatRoundStyleE2EEESH_S1O_JEEENS4_5SM1004TMEM4LOAD26SM100_TMEM_LOAD_16dp32b32xES1G_NS15_INS16_ILi2ELi4ELi3EEES19_NSW_INS5_IJS1A_SF_EEENS5_IJSF_SB_EEEEEEENS4_39AutoVectorizingCopyWithAssumedAlignmentILi128EEENS4_14SM90_TMA_STOREES23_S25_S25_EEEvvEEEEvNT_6ParamsE)
        /*0038*/ 	.word	0x00000000


	//----- nvinfo : EIATTR_MIN_STACK_SIZE
	.align		4
.L_27:
        /*003c*/ 	.byte	0x04, 0x12
        /*003e*/ 	.short	(.L_29 - .L_28)
	.align		4
.L_28:
        /*0040*/ 	.word	index@(_ZN7cutlass13device_kernelINS_4gemm6kernel13GemmUniversalIN4cute5tupleIJiiiiEEENS1_10collective13CollectiveMmaINS1_35MainloopSm100TmaUmmaWarpSpecializedILi3ELi2ELi4ENS5_IJNS4_1CILi1EEENSA_ILi2EEESB_EEEEENS5_IJNSA_ILi64EEENSA_ILi128EEESG_EEENS_12float_e4m3_tENS5_IJlSB_lEEESI_SJ_NS4_8TiledMMAINS4_8MMA_AtomIJNS4_10MMA_TraitsINS4_19SM100_MMA_F8F6F4_SSEJSI_SI_fSF_SG_NS4_17integral_constantINS4_4UMMA5MajorELSQ_0EEESR_NSO_INSP_7ScaleInELSS_0EEEST_EEEEEENS4_6LayoutINS5_IJSB_SB_SB_EEENS5_IJNSA_ILi0EEESY_SY_EEEEENS5_IJNS4_10UnderscoreES11_S11_EEEEENS4_23SM90_TMA_LOAD_MULTICASTENS4_14ComposedLayoutINS4_7SwizzleILi3ELi4ELi3EEENS4_18smem_ptr_flag_bitsILi8EEENSW_INS5_IJNSA_ILi8EEESG_EEENS5_IJSG_SB_EEEEEEEvNS4_8identityENS4_13SM90_TMA_LOADES1E_vS1F_EENS_8epilogue10collective18CollectiveEpilogueINS1I_23Sm100TmaWarpSpecializedILi2ELi2ELi32ELb0ELb0EEEJSH_NS5_IJNSW_ISF_SB_EES1N_EEESI_SJ_SI_SJ_NS1I_6fusion15FusionCallbacksIS1M_NS1P_17LinearCombinationISI_fSI_fLNS_15FloatRoundStyleE2EEESH_S1O_JEEENS4_5SM1004TMEM4LOAD26SM100_TMEM_LOAD_16dp32b32xES1G_NS15_INS16_ILi2ELi4ELi3EEES19_NSW_INS5_IJS1A_SF_EEENS5_IJSF_SB_EEEEEEENS4_39AutoVectorizingCopyWithAssumedAlignmentILi128EEENS4_14SM90_TMA_STOREES23_S25_S25_EEEvvEEEEvNT_6ParamsE)
        /*0044*/ 	.word	0x00000000
.L_29:


//--------------------- .nv.compat                --------------------------
	.section	.nv.compat,"",@"SHT_CUDA_COMPAT_INFO"
	.align	4
        /*0000*/ 	.byte	0x02, 0x09, 0x01, 0x00, 0x02, 0x02, 0x02, 0x00, 0x02, 0x05, 0x05, 0x00, 0x03, 0x07, 0x01, 0x01
        /*0010*/ 	.byte	0x02, 0x03, 0x01, 0x00, 0x02, 0x06, 0x01, 0x00, 0x04, 0x0b, 0x08, 0x00, 0x09, 0x00, 0x00, 0x00
        /*0020*/ 	.byte	0x00, 0x00, 0x00, 0x00


//--------------------- .nv.info._ZN7cutlass13device_kernelINS_4gemm6kernel13GemmUniversalIN4cute5tupleIJiiiiEEENS1_10collective13CollectiveMmaINS1_35MainloopSm100TmaUmmaWarpSpecializedILi3ELi2ELi4ENS5_IJNS4_1CILi1EEENSA_ILi2EEESB_EEEEENS5_IJNSA_ILi64EEENSA_ILi128EEESG_EEENS_12float_e4m3_tENS5_IJlSB_lEEESI_SJ_NS4_8TiledMMAINS4_8MMA_AtomIJNS4_10MMA_TraitsINS4_19SM100_MMA_F8F6F4_SSEJSI_SI_fSF_SG_NS4_17integral_constantINS4_4UMMA5MajorELSQ_0EEESR_NSO_INSP_7ScaleInELSS_0EEEST_EEEEEENS4_6LayoutINS5_IJSB_SB_SB_EEENS5_IJNSA_ILi0EEESY_SY_EEEEENS5_IJNS4_10UnderscoreES11_S11_EEEEENS4_23SM90_TMA_LOAD_MULTICASTENS4_14ComposedLayoutINS4_7SwizzleILi3ELi4ELi3EEENS4_18smem_ptr_flag_bitsILi8EEENSW_INS5_IJNSA_ILi8EEESG_EEENS5_IJSG_SB_EEEEEEEvNS4_8identityENS4_13SM90_TMA_LOADES1E_vS1F_EENS_8epilogue10collective18CollectiveEpilogueINS1I_23Sm100TmaWarpSpecializedILi2ELi2ELi32ELb0ELb0EEEJSH_NS5_IJNSW_ISF_SB_EES1N_EEESI_SJ_SI_SJ_NS1I_6fusion15FusionCallbacksIS1M_NS1P_17LinearCombinationISI_fSI_fLNS_15FloatRoundStyleE2EEESH_S1O_JEEENS4_5SM1004TMEM4LOAD26SM100_TMEM_LOAD_16dp32b32xES1G_NS15_INS16_ILi2ELi4ELi3EEES19_NSW_INS5_IJS1A_SF_EEENS5_IJSF_SB_EEEEEEENS4_39AutoVectorizingCopyWithAssumedAlignmentILi128EEENS4_14SM90_TMA_STOREES23_S25_S25_EEEvvEEEEvNT_6ParamsE --------------------------
	.section	.nv.info._ZN7cutlass13device_kernelINS_4gemm6kernel13GemmUniversalIN4cute5tupleIJiiiiEEENS1_10collective13CollectiveMmaINS1_35MainloopSm100TmaUmmaWarpSpecializedILi3ELi2ELi4ENS5_IJNS4_1CILi1EEENSA_ILi2EEESB_EEEEENS5_IJNSA_ILi64EEENSA_ILi128EEESG_EEENS_12float_e4m3_tENS5_IJlSB_lEEESI_SJ_NS4_8TiledMMAINS4_8MMA_AtomIJNS4_10MMA_TraitsINS4_19SM100_MMA_F8F6F4_SSEJSI_SI_fSF_SG_NS4_17integral_constantINS4_4UMMA5MajorELSQ_0EEESR_NSO_INSP_7ScaleInELSS_0EEEST_EEEEEENS4_6LayoutINS5_IJSB_SB_SB_EEENS5_IJNSA_ILi0EEESY_SY_EEEEENS5_IJNS4_10UnderscoreES11_S11_EEEEENS4_23SM90_TMA_LOAD_MULTICASTENS4_14ComposedLayoutINS4_7SwizzleILi3ELi4ELi3EEENS4_18smem_ptr_flag_bitsILi8EEENSW_INS5_IJNSA_ILi8EEESG_EEENS5_IJSG_SB_EEEEEEEvNS4_8identityENS4_13SM90_TMA_LOADES1E_vS1F_EENS_8epilogue10collective18CollectiveEpilogueINS1I_23Sm100TmaWarpSpecializedILi2ELi2ELi32ELb0ELb0EEEJSH_NS5_IJNSW_ISF_SB_EES1N_EEESI_SJ_SI_SJ_NS1I_6fusion15FusionCallbacksIS1M_NS1P_17LinearCombinationISI_fSI_fLNS_15FloatRoundStyleE2EEESH_S1O_JEEENS4_5SM1004TMEM4LOAD26SM100_TMEM_LOAD_16dp32b32xES1G_NS15_INS16_ILi2ELi4ELi3EEES19_NSW_INS5_IJS1A_SF_EEENS5_IJSF_SB_EEEEEEENS4_39AutoVectorizingCopyWithAssumedAlignmentILi128EEENS4_14SM90_TMA_STOREES23_S25_S25_EEEvvEEEEvNT_6ParamsE,"",@"SHT_CUDA_INFO"
	.sectionflags	@""
	.align	4


	//----- nvinfo : EIATTR_CUDA_API_VERSION
	.align		4
        /*0000*/ 	.byte	0x04, 0x37
        /*0002*/ 	.short	(.L_31 - .L_30)
.L_30:
        /*0004*/ 	.word	0x00000082


	//----- nvinfo : EIATTR_KPARAM_INFO
	.align		4
.L_31:
        /*0008*/ 	.byte	0x04, 0x17
        /*000a*/ 	.short	(.L_33 - .L_32)
.L_32:
        /*000c*/ 	.word	0x00000000
        /*0010*/ 	.short	0x0000
        /*0012*/ 	.short	0x0000
        /*0014*/ 	.byte	0x00, 0xf0, 0x01, 0x20


	//----- nvinfo : EIATTR_AT_ENTRY_FRAGMENTS
	.align		4
.L_33:
        /*0018*/ 	.byte	0x04, 0x4f
        /*001a*/ 	.short	(.L_35 - .L_34)


	//   ....[0]....
.L_34:
        /*001c*/ 	.word	0x00000006


	//----- nvinfo : EIATTR_RESERVED_SMEM_USED
	.align		4
.L_35:
        /*0020*/ 	.byte	0x01, 0x41
	.zero		2


	//----- nvinfo : EIATTR_SPARSE_MMA_MASK
	.align		4
        /*0024*/ 	.byte	0x03, 0x50
        /*0026*/ 	.short	0x0000


	//----- nvinfo : EIATTR_TCGEN05_1CTA_USED
	.align		4
        /*0028*/ 	.byte	0x01, 0x51
	.zero		2


	//----- nvinfo : EIATTR_MAXREG_COUNT
	.align		4
        /*002c*/ 	.byte	0x03, 0x1b
        /*002e*/ 	.short	0x00ff


	//----- nvinfo : EIATTR_NUM_BARRIERS
	.align		4
        /*0030*/ 	.byte	0x02, 0x4c
        /*0032*/ 	.byte	0x07
	.zero		1


	//----- nvinfo : EIATTR_EXTERNS
	.align		4
        /*0034*/ 	.byte	0x04, 0x0f
        /*0036*/ 	.short	(.L_37 - .L_36)


	//   ....[0]....
	.align		4
.L_36:
        /*0038*/ 	.word	index@(__assertfail)


	//----- nvinfo : EIATTR_MERCURY_ISA_VERSION
	.align		4
.L_37:
        /*003c*/ 	.byte	0x03, 0x5f
        /*003e*/ 	.short	0x0101


	//----- nvinfo : EIATTR_INT_WARP_WIDE_INSTR_OFFSETS
	.align		4
        /*0040*/ 	.byte	0x04, 0x31
        /*0042*/ 	.short	(.L_39 - .L_38)


	//   ....[0]....
.L_38:
        /*0044*/ 	.word	0x00003bd0


	//   ....[1]....
        /*0048*/ 	.word	0x00003bf0


	//   ....[2]....
        /*004c*/ 	.word	0x00003c20


	//   ....[3]....
        /*0050*/ 	.word	0x00004760


	//   ....[4]....
        /*0054*/ 	.word	0x000047d0


	//   ....[5]....
        /*0058*/ 	.word	0x000048a0


	//   ....[6]....
        /*005c*/ 	.word	0x00004950


	//----- nvinfo : EIATTR_COOP_GROUP_MASK_REGIDS
	.align		4
.L_39:
        /*0060*/ 	.byte	0x04, 0x29
        /*0062*/ 	.short	(.L_41 - .L_40)


	//   ....[0]....
.L_40:
        /*0064*/ 	.word	0xffffffff


	//   ....[1]....
        /*0068*/ 	.word	0xffffffff


	//   ....[2]....
        /*006c*/ 	.word	0xffffffff


	//   ....[3]....
        /*0070*/ 	.word	0xffffffff


	//   ....[4]....
        /*0074*/ 	.word	0xffffffff


	//   ....[5]....
        /*0078*/ 	.word	0xffffffff


	//   ....[6]....
        /*007c*/ 	.word	0xffffffff


	//   ....[7]....
        /*0080*/ 	.word	0xffffffff


	//   ....[8]....
        /*0084*/ 	.word	0xffffffff


	//   ....[9]....
        /*0088*/ 	.word	0xffffffff


	//   ....[10]....
        /*008c*/ 	.word	0xffffffff


	//   ....[11]....
        /*0090*/ 	.word	0xffffffff


	//   ....[12]....
        /*0094*/ 	.word	0xffffffff


	//   ....[13]....
        /*0098*/ 	.word	0xffffffff


	//----- nvinfo : EIATTR_COOP_GROUP_INSTR_OFFSETS
	.align		4
.L_41:
        /*009c*/ 	.byte	0x04, 0x28
        /*009e*/ 	.short	(.L_43 - .L_42)


	//   ....[0]....
.L_42:
        /*00a0*/ 	.word	0x00000080


	//   ....[1]....
        /*00a4*/ 	.word	0x000004f0


	//   ....[2]....
        /*00a8*/ 	.word	0x00000680


	//   ....[3]....
        /*00ac*/ 	.word	0x000007e0


	//   ....[4]....
        /*00b0*/ 	.word	0x000008e0


	//   ....[5]....
        /*00b4*/ 	.word	0x00000a50


	//   ....[6]....
        /*00b8*/ 	.word	0x00000bf0


	//   ....[7]....
        /*00bc*/ 	.word	0x00000da0


	//   ....[8]....
        /*00c0*/ 	.word	0x00001f80


	//   ....[9]....
        /*00c4*/ 	.word	0x00002dc0


	//   ....[10]....
        /*00c8*/ 	.word	0x00002fd0


	//   ....[11]....
        /*00cc*/ 	.word	0x00003000


	//   ....[12]....
        /*00d0*/ 	.word	0x00003ab0


	//   ....[13]....
        /*00d4*/ 	.word	0x00003ce0


	//----- nvinfo : EIATTR_VRC_CTA_INIT_COUNT
	.align		4
.L_43:
        /*00d8*/ 	.byte	0x02, 0x4a
        /*00da*/ 	.byte	0x80
	.zero		1


	//----- nvinfo : EIATTR_SYSCALL_OFFSETS
	.align		4
        /*00dc*/ 	.byte	0x04, 0x46
        /*00de*/ 	.short	(.L_45 - .L_44)


	//   ....[0]....
.L_44:
        /*00e0*/ 	.word	0x00005560


	//   ....[1]....
        /*00e4*/ 	.word	0x000056a0


	//   ....[2]....
        /*00e8*/ 	.word	0x00005ed0


	//   ....[3]....
        /*00ec*/ 	.word	0x00006c60


	//----- nvinfo : EIATTR_MBARRIER_INSTR_OFFSETS
	.align		4
.L_45:
        /*00f0*/ 	.byte	0x04, 0x39
        /*00f2*/ 	.short	(.L_47 - .L_46)


	//   ....[0]....
.L_46:
        /*00f4*/ 	.word	0x00000610
        /*00f8*/ 	.word	0x000000ff
        /*00fc*/ 	.word	0x00000000
        /*0100*/ 	.short	0x0100
        /*0102*/ 	.byte	0x04
	.zero		1


	//   ....[1]....
        /*0104*/ 	.word	0x00000620
        /*0108*/ 	.word	0x000000ff
        /*010c*/ 	.word	0x00000018
        /*0110*/ 	.short	0x0100
        /*0112*/ 	.byte	0x04
	.zero		1


	//   ....[2]....
        /*0114*/ 	.word	0x00000630
        /*0118*/ 	.word	0x000000ff
        /*011c*/ 	.word	0x00000008
        /*0120*/ 	.short	0x0100
        /*0122*/ 	.byte	0x04
	.zero		1


	//   ....[3]....
        /*0124*/ 	.word	0x00000640
        /*0128*/ 	.word	0x000000ff
        /*012c*/ 	.word	0x00000020
        /*0130*/ 	.short	0x0100
        /*0132*/ 	.byte	0x04
	.zero		1


	//   ....[4]....
        /*0134*/ 	.word	0x00000650
        /*0138*/ 	.word	0x000000ff
        /*013c*/ 	.word	0x00000010
        /*0140*/ 	.short	0x0100
        /*0142*/ 	.byte	0x04
	.zero		1


	//   ....[5]....
        /*0144*/ 	.word	0x00000660
        /*0148*/ 	.word	0x000000ff
        /*014c*/ 	.word	0x00000028
        /*0150*/ 	.short	0x0100
        /*0152*/ 	.byte	0x04
	.zero		1


	//   ....[6]....
        /*0154*/ 	.word	0x00000790
        /*0158*/ 	.word	0x000000ff
        /*015c*/ 	.word	0x00000030
        /*0160*/ 	.short	0x0100
        /*0162*/ 	.byte	0x04
	.zero		1


	//   ....[7]....
        /*0164*/ 	.word	0x000007a0
        /*0168*/ 	.word	0x000000ff
        /*016c*/ 	.word	0x00000040
        /*0170*/ 	.short	0x0100
        /*0172*/ 	.byte	0x04
	.zero		1


	//   ....[8]....
        /*0174*/ 	.word	0x000007b0
        /*0178*/ 	.word	0x000000ff
        /*017c*/ 	.word	0x00000038
        /*0180*/ 	.short	0x0100
        /*0182*/ 	.byte	0x04
	.zero		1


	//   ....[9]....
        /*0184*/ 	.word	0x000007c0
        /*0188*/ 	.word	0x000000ff
        /*018c*/ 	.word	0x00000048
        /*0190*/ 	.short	0x0100
        /*0192*/ 	.byte	0x04
	.zero		1


	//   ....[10]....
        /*0194*/ 	.word	0x000008b0
        /*0198*/ 	.word	0x000000ff
        /*019c*/ 	.word	0x00000050
        /*01a0*/ 	.short	0x0100
        /*01a2*/ 	.byte	0x06
	.zero		1


	//   ....[11]....
        /*01a4*/ 	.word	0x000008c0
        /*01a8*/ 	.word	0x000000ff
        /*01ac*/ 	.word	0x00000058
        /*01b0*/ 	.short	0x0100
        /*01b2*/ 	.byte	0x06
	.zero		1


	//   ....[12]....
        /*01b4*/ 	.word	0x00000a00
        /*01b8*/ 	.word	0x000000ff
        /*01bc*/ 	.word	0x00000060
        /*01c0*/ 	.short	0x0100
        /*01c2*/ 	.byte	0x06
	.zero		1


	//   ....[13]....
        /*01c4*/ 	.word	0x00000a10
        /*01c8*/ 	.word	0x000000ff
        /*01cc*/ 	.word	0x00000070
        /*01d0*/ 	.short	0x0100
        /*01d2*/ 	.byte	0x06
	.zero		1


	//   ....[14]....
        /*01d4*/ 	.word	0x00000a20
        /*01d8*/ 	.word	0x000000ff
        /*01dc*/ 	.word	0x00000068
        /*01e0*/ 	.short	0x0100
        /*01e2*/ 	.byte	0x06
	.zero		1


	//   ....[15]....
        /*01e4*/ 	.word	0x00000a30
        /*01e8*/ 	.word	0x000000ff
        /*01ec*/ 	.word	0x00000078
        /*01f0*/ 	.short	0x0100
        /*01f2*/ 	.byte	0x06
	.zero		1


	//   ....[16]....
        /*01f4*/ 	.word	0x00000b60
        /*01f8*/ 	.word	0x000000ff
        /*01fc*/ 	.word	0x00000080
        /*0200*/ 	.short	0x0100
        /*0202*/ 	.byte	0x04
	.zero		1


	//   ....[17]....
        /*0204*/ 	.word	0x00000b70
        /*0208*/ 	.word	0x000000ff
        /*020c*/ 	.word	0x000000a0
        /*0210*/ 	.short	0x0100
        /*0212*/ 	.byte	0x04
	.zero		1


	//   ....[18]....
        /*0214*/ 	.word	0x00000b80
        /*0218*/ 	.word	0x000000ff
        /*021c*/ 	.word	0x00000088
        /*0220*/ 	.short	0x0100
        /*0222*/ 	.byte	0x04
	.zero		1


	//   ....[19]....
        /*0224*/ 	.word	0x00000b90
        /*0228*/ 	.word	0x000000ff
        /*022c*/ 	.word	0x000000a8
        /*0230*/ 	.short	0x0100
        /*0232*/ 	.byte	0x04
	.zero		1


	//   ....[20]....
        /*0234*/ 	.word	0x00000ba0
        /*0238*/ 	.word	0x000000ff
        /*023c*/ 	.word	0x00000090
        /*0240*/ 	.short	0x0100
        /*0242*/ 	.byte	0x04
	.zero		1


	//   ....[21]....
        /*0244*/ 	.word	0x00000bb0
        /*0248*/ 	.word	0x000000ff
        /*024c*/ 	.word	0x000000b0
        /*0250*/ 	.short	0x0100
        /*0252*/ 	.byte	0x04
	.zero		1


	//   ....[22]....
        /*0254*/ 	.word	0x00000bc0
        /*0258*/ 	.word	0x000000ff
        /*025c*/ 	.word	0x00000098
        /*0260*/ 	.short	0x0100
        /*0262*/ 	.byte	0x04
	.zero		1


	//   ....[23]....
        /*0264*/ 	.word	0x00000bd0
        /*0268*/ 	.word	0x000000ff
        /*026c*/ 	.word	0x000000b8
        /*0270*/ 	.short	0x0100
        /*0272*/ 	.byte	0x04
	.zero		1


	//   ....[24]....
        /*0274*/ 	.word	0x00000cc0
        /*0278*/ 	.word	0x000000ff
        /*027c*/ 	.word	0x000000c0
        /*0280*/ 	.short	0x0100
        /*0282*/ 	.byte	0x04
	.zero		1


	//   ....[25]....
        /*0284*/ 	.word	0x00000cd0
        /*0288*/ 	.word	0x000000ff
        /*028c*/ 	.word	0x000000d0
        /*0290*/ 	.short	0x0100
        /*0292*/ 	.byte	0x04
	.zero		1


	//   ....[26]....
        /*0294*/ 	.word	0x00000ce0
        /*0298*/ 	.word	0x000000ff
        /*029c*/ 	.word	0x000000c8
        /*02a0*/ 	.short	0x0100
        /*02a2*/ 	.byte	0x04
	.zero		1


	//   ....[27]....
        /*02a4*/ 	.word	0x00000cf0
        /*02a8*/ 	.word	0x000000ff
        /*02ac*/ 	.word	0x000000d8
        /*02b0*/ 	.short	0x0100
        /*02b2*/ 	.byte	0x04
	.zero		1


	//   ....[28]....
        /*02b4*/ 	.word	0x00001830
        /*02b8*/ 	.word	0x00000000
        /*02bc*/ 	.word	0x000000d0
        /*02c0*/ 	.short	0x010a
        /*02c2*/ 	.byte	0xff
	.zero		1


	//   ....[29]....
        /*02c4*/ 	.word	0x00001850
        /*02c8*/ 	.word	0x00000000
        /*02cc*/ 	.word	0x000000c0
        /*02d0*/ 	.short	0x0101
        /*02d2*/ 	.byte	0xff
	.zero		1


	//   ....[30]....
        /*02d4*/ 	.word	0x00001910
        /*02d8*/ 	.word	0x000000ff
        /*02dc*/ 	.word	0x00000018
        /*02e0*/ 	.short	0x010a
        /*02e2*/ 	.byte	0x04
	.zero		1


	//   ....[31]....
        /*02e4*/ 	.word	0x00001990
        /*02e8*/ 	.word	0x000000ff
        /*02ec*/ 	.word	0x00000018
        /*02f0*/ 	.short	0x010a
        /*02f2*/ 	.byte	0x21
	.zero		1


	//   ....[32]....
        /*02f4*/ 	.word	0x00001b20
        /*02f8*/ 	.word	0x000000ff
        /*02fc*/ 	.word	0x00000018
        /*0300*/ 	.short	0x010a
        /*0302*/ 	.byte	0x08
	.zero		1


	//   ....[33]....
        /*0304*/ 	.word	0x00001c40
        /*0308*/ 	.word	0x000000ff
        /*030c*/ 	.word	0x00000058
        /*0310*/ 	.short	0x0101
        /*0312*/ 	.byte	0x07
	.zero		1


	//   ....[34]....
        /*0314*/ 	.word	0x00001c60
        /*0318*/ 	.word	0x000000ff
        /*031c*/ 	.word	0x00000018
        /*0320*/ 	.short	0x010a
        /*0322*/ 	.byte	0x04
	.zero		1


	//   ....[35]....
        /*0324*/ 	.word	0x00001ce0
        /*0328*/ 	.word	0x000000ff
        /*032c*/ 	.word	0x00000018
        /*0330*/ 	.short	0x010a
        /*0332*/ 	.byte	0x11
	.zero		1


	//   ....[36]....
        /*0334*/ 	.word	0x00001e70
        /*0338*/ 	.word	0x000000ff
        /*033c*/ 	.word	0x00000018
        /*0340*/ 	.short	0x010a
        /*0342*/ 	.byte	0x06
	.zero		1


	//   ....[37]....
        /*0344*/ 	.word	0x00001fb0
        /*0348*/ 	.word	0x00000003
        /*034c*/ 	.word	0x00000060
        /*0350*/ 	.short	0x010a
        /*0352*/ 	.byte	0xff
	.zero		1


	//   ....[38]....
        /*0354*/ 	.word	0x00002100
        /*0358*/ 	.word	0x00000000
        /*035c*/ 	.word	0x00000000
        /*0360*/ 	.short	0x0101
        /*0362*/ 	.byte	0xff
	.zero		1


	//   ....[39]....
        /*0364*/ 	.word	0x000026a0
        /*0368*/ 	.word	0x000000ff
        /*036c*/ 	.word	0x00000000
        /*0370*/ 	.short	0x010a
        /*0372*/ 	.byte	0x04
	.zero		1


	//   ....[40]....
        /*0374*/ 	.word	0x00002730
        /*0378*/ 	.word	0x000000ff
        /*037c*/ 	.word	0x00000000
        /*0380*/ 	.short	0x010a
        /*0382*/ 	.byte	0x05
	.zero		1


	//   ....[41]....
        /*0384*/ 	.word	0x000027d0
        /*0388*/ 	.word	0x00000000
        /*038c*/ 	.word	0x00000000
        /*0390*/ 	.short	0x010a
        /*0392*/ 	.byte	0xff
	.zero		1


	//   ....[42]....
        /*0394*/ 	.word	0x00002910
        /*0398*/ 	.word	0x00000002
        /*039c*/ 	.word	0x000000c0
        /*03a0*/ 	.short	0x010a
        /*03a2*/ 	.byte	0xff
	.zero		1


	//   ....[43]....
        /*03a4*/ 	.word	0x00002970
        /*03a8*/ 	.word	0x00000004
        /*03ac*/ 	.word	0x00000000
        /*03b0*/ 	.short	0x0101
        /*03b2*/ 	.byte	0xff
	.zero		1


	//   ....[44]....
        /*03b4*/ 	.word	0x00002990
        /*03b8*/ 	.word	0x000000ff
        /*03bc*/ 	.word	0x00000070
        /*03c0*/ 	.short	0x010a
        /*03c2*/ 	.byte	0x04
	.zero		1


	//   ....[45]....
        /*03c4*/ 	.word	0x00002ab0
        /*03c8*/ 	.word	0x00000002
        /*03cc*/ 	.word	0x00000060
        /*03d0*/ 	.short	0x010a
        /*03d2*/ 	.byte	0xff
	.zero		1


	//   ....[46]....
        /*03d4*/ 	.word	0x00002bc0
        /*03d8*/ 	.word	0x00000002
        /*03dc*/ 	.word	0x00000000
        /*03e0*/ 	.short	0x0101
        /*03e2*/ 	.byte	0xff
	.zero		1


	//   ....[47]....
        /*03e4*/ 	.word	0x00002c50
        /*03e8*/ 	.word	0x000000ff
        /*03ec*/ 	.word	0x00000070
        /*03f0*/ 	.short	0x0106
        /*03f2*/ 	.byte	0x04
	.zero		1


	//   ....[48]....
        /*03f4*/ 	.word	0x00002c70
        /*03f8*/ 	.word	0x000000ff
        /*03fc*/ 	.word	0x00000070
        /*0400*/ 	.short	0x010a
        /*0402*/ 	.byte	0x04
	.zero		1


	//   ....[49]....
        /*0404*/ 	.word	0x00002d00
        /*0408*/ 	.word	0x000000ff
        /*040c*/ 	.word	0x00000070
        /*0410*/ 	.short	0x0106
        /*0412*/ 	.byte	0x07
	.zero		1


	//   ....[50]....
        /*0414*/ 	.word	0x00002d40
        /*0418*/ 	.word	0x00000000
        /*041c*/ 	.word	0x00000070
        /*0420*/ 	.short	0x010a
        /*0422*/ 	.byte	0xff
	.zero		1


	//   ....[51]....
        /*0424*/ 	.word	0x000032a0
        /*0428*/ 	.word	0x00000000
        /*042c*/ 	.word	0x00000060
        /*0430*/ 	.short	0x010a
        /*0432*/ 	.byte	0xff
	.zero		1


	//   ....[52]....
        /*0434*/ 	.word	0x000033a0
        /*0438*/ 	.word	0x00000003
        /*043c*/ 	.word	0x00000000
        /*0440*/ 	.short	0x0101
        /*0442*/ 	.byte	0xff
	.zero		1


	//   ....[53]....
        /*0444*/ 	.word	0x000033b0
        /*0448*/ 	.word	0x000000ff
        /*044c*/ 	.word	0x00000000
        /*0450*/ 	.short	0x010a
        /*0452*/ 	.byte	0x04
	.zero		1


	//   ....[54]....
        /*0454*/ 	.word	0x00003430
        /*0458*/ 	.word	0x000000ff
        /*045c*/ 	.word	0x000000a0
        /*0460*/ 	.short	0x010a
        /*0462*/ 	.byte	0x1f
	.zero		1


	//   ....[55]....
        /*0464*/ 	.word	0x00003510
        /*0468*/ 	.word	0x000000ff
        /*046c*/ 	.word	0x00000000
        /*0470*/ 	.short	0x010a
        /*0472*/ 	.byte	0x05
	.zero		1


	//   ....[56]....
        /*0474*/ 	.word	0x00003650
        /*0478*/ 	.word	0x000000ff
        /*047c*/ 	.word	0x00000000
        /*0480*/ 	.short	0x010a
        /*0482*/ 	.byte	0x04
	.zero		1


	//   ....[57]....
        /*0484*/ 	.word	0x000038e0
        /*0488*/ 	.word	0x000000ff
        /*048c*/ 	.word	0x00000000
        /*0490*/ 	.short	0x010a
        /*0492*/ 	.byte	0x04
	.zero		1


	//   ....[58]....
        /*0494*/ 	.word	0x00003970
        /*0498*/ 	.word	0x000000ff
        /*049c*/ 	.word	0x00000000
        /*04a0*/ 	.short	0x010a
        /*04a2*/ 	.byte	0x05
	.zero		1


	//   ....[59]....
        /*04a4*/ 	.word	0x00003a00
        /*04a8*/ 	.word	0x000000ff
        /*04ac*/ 	.word	0x00000000
        /*04b0*/ 	.short	0x010a
        /*04b2*/ 	.byte	0x05
	.zero		1


	//   ....[60]....
        /*04b4*/ 	.word	0x00003a90
        /*04b8*/ 	.word	0x000000ff
        /*04bc*/ 	.word	0x00000000
        /*04c0*/ 	.short	0x010a
        /*04c2*/ 	.byte	0x04
	.zero		1


	//   ....[61]....
        /*04c4*/ 	.word	0x00003f60
        /*04c8*/ 	.word	0x0000000c
        /*04cc*/ 	.word	0x00000060
        /*04d0*/ 	.short	0x010a
        /*04d2*/ 	.byte	0xff
	.zero		1


	//   ....[62]....
        /*04d4*/ 	.word	0x000040d0
        /*04d8*/ 	.word	0x00000000
        /*04dc*/ 	.word	0x00000000
        /*04e0*/ 	.short	0x0101
        /*04e2*/ 	.byte	0xff
	.zero		1


	//   ....[63]....
        /*04e4*/ 	.word	0x00004560
        /*04e8*/ 	.word	0x000000ff
        /*04ec*/ 	.word	0x00000058
        /*04f0*/ 	.short	0x010a
        /*04f2*/ 	.byte	0x15
	.zero		1


	//   ....[64]....
        /*04f4*/ 	.word	0x000046e0
        /*04f8*/ 	.word	0x000000ff
        /*04fc*/ 	.word	0x00000040
        /*0500*/ 	.short	0x010a
        /*0502*/ 	.byte	0x15
	.zero		1


	//   ....[65]....
        /*0504*/ 	.word	0x00004850
        /*0508*/ 	.word	0x000000ff
        /*050c*/ 	.word	0x00000030
        /*0510*/ 	.short	0x010b
        /*0512*/ 	.byte	0x15
	.zero		1


	//   ....[66]....
        /*0514*/ 	.word	0x00004860
        /*0518*/ 	.word	0x000000ff
        /*051c*/ 	.word	0x00000000
        /*0520*/ 	.short	0x0101
        /*0522*/ 	.byte	0x22
	.zero		1


	//   ....[67]....
        /*0524*/ 	.word	0x00004870
        /*0528*/ 	.word	0x000000ff
        /*052c*/ 	.word	0x00000048
        /*0530*/ 	.short	0x010a
        /*0532*/ 	.byte	0x15
	.zero		1


	//   ....[68]....
        /*0534*/ 	.word	0x00004a50
        /*0538*/ 	.word	0x000000ff
        /*053c*/ 	.word	0x00000038
        /*0540*/ 	.short	0x010b
        /*0542*/ 	.byte	0x15
	.zero		1


	//   ....[69]....
        /*0544*/ 	.word	0x00004a60
        /*0548*/ 	.word	0x000000ff
        /*054c*/ 	.word	0x00000000
        /*0550*/ 	.short	0x0101
        /*0552*/ 	.byte	0x21
	.zero		1


	//   ....[70]....
        /*0554*/ 	.word	0x00004a90
        /*0558*/ 	.word	0x000000ff
        /*055c*/ 	.word	0x00000040
        /*0560*/ 	.short	0x010a
        /*0562*/ 	.byte	0x15
	.zero		1


	//   ....[71]....
        /*0564*/ 	.word	0x00004ad0
        /*0568*/ 	.word	0x00000000
        /*056c*/ 	.word	0x00000048
        /*0570*/ 	.short	0x010a
        /*0572*/ 	.byte	0xff
	.zero		1


	//   ....[72]....
        /*0574*/ 	.word	0x00004e00
        /*0578*/ 	.word	0x00000003
        /*057c*/ 	.word	0x00000060
        /*0580*/ 	.short	0x010a
        /*0582*/ 	.byte	0xff
	.zero		1


	//   ....[73]....
        /*0584*/ 	.word	0x00004f80
        /*0588*/ 	.word	0x00000000
        /*058c*/ 	.word	0x00000000
        /*0590*/ 	.short	0x0101
        /*0592*/ 	.byte	0xff
	.zero		1


	//   ....[74]....
        /*0594*/ 	.word	0x00005ac0
        /*0598*/ 	.word	0x00000002
        /*059c*/ 	.word	0x00000030
        /*05a0*/ 	.short	0x010a
        /*05a2*/ 	.byte	0xff
	.zero		1


	//   ....[75]....
        /*05a4*/ 	.word	0x00005b30
        /*05a8*/ 	.word	0x00000064
        /*05ac*/ 	.word	0x00000080
        /*05b0*/ 	.short	0x010a
        /*05b2*/ 	.byte	0xff
	.zero		1


	//   ....[76]....
        /*05b4*/ 	.word	0x00005c20
        /*05b8*/ 	.word	0x00000002
        /*05bc*/ 	.word	0x00000030
        /*05c0*/ 	.short	0x010a
        /*05c2*/ 	.byte	0xff
	.zero		1


	//   ....[77]....
        /*05c4*/ 	.word	0x00005d30
        /*05c8*/ 	.word	0x00000000
        /*05cc*/ 	.word	0x00000000
        /*05d0*/ 	.short	0x0101
        /*05d2*/ 	.byte	0xff
	.zero		1


	//   ....[78]....
        /*05d4*/ 	.word	0x00005db0
        /*05d8*/ 	.word	0x00000064
        /*05dc*/ 	.word	0x00000080
        /*05e0*/ 	.short	0x010a
        /*05e2*/ 	.byte	0xff
	.zero		1


	//   ....[79]....
        /*05e4*/ 	.word	0x00006900
        /*05e8*/ 	.word	0x0000006d
        /*05ec*/ 	.word	0x00000030
        /*05f0*/ 	.short	0x010a
        /*05f2*/ 	.byte	0xff
	.zero		1


	//   ....[80]....
        /*05f4*/ 	.word	0x000069d0
        /*05f8*/ 	.word	0x0000006d
        /*05fc*/ 	.word	0x00000030
        /*0600*/ 	.short	0x010a
        /*0602*/ 	.byte	0xff
	.zero		1


	//   ....[81]....
        /*0604*/ 	.word	0x00006ae0
        /*0608*/ 	.word	0x00000000
        /*060c*/ 	.word	0x00000000
        /*0610*/ 	.short	0x0101
        /*0612*/ 	.byte	0xff
	.zero		1


	//   ....[82]....
        /*0614*/ 	.word	0x00006f70
        /*0618*/ 	.word	0x000000ff
        /*061c*/ 	.word	0x00000000
        /*0620*/ 	.short	0x0101
        /*0622*/ 	.byte	0x04
	.zero		1


	//   ....[83]....
        /*0624*/ 	.word	0x00007780
        /*0628*/ 	.word	0x00000000
        /*062c*/ 	.word	0x000000d0
        /*0630*/ 	.short	0x010a
        /*0632*/ 	.byte	0xff
	.zero		1


	//   ....[84]....
        /*0634*/ 	.word	0x000077e0
        /*0638*/ 	.word	0x00000000
        /*063c*/ 	.word	0x00000018
        /*0640*/ 	.short	0x010a
        /*0642*/ 	.byte	0xff
	.zero		1


	//   ....[85]....
        /*0644*/ 	.word	0x00007840
        /*0648*/ 	.word	0x00000000
        /*064c*/ 	.word	0x00000018
        /*0650*/ 	.short	0x010a
        /*0652*/ 	.byte	0xff
	.zero		1


	//   ....[86]....
        /*0654*/ 	.word	0x00007890
        /*0658*/ 	.word	0x00000003
        /*065c*/ 	.word	0x00000060
        /*0660*/ 	.short	0x010a
        /*0662*/ 	.byte	0xff
	.zero		1


	//   ....[87]....
        /*0664*/ 	.word	0x000078f0
        /*0668*/ 	.word	0x00000000
        /*066c*/ 	.word	0x00000000
        /*0670*/ 	.short	0x010a
        /*0672*/ 	.byte	0xff
	.zero		1


	//   ....[88]....
        /*0674*/ 	.word	0x00007950
        /*0678*/ 	.word	0x00000000
        /*067c*/ 	.word	0x00000000
        /*0680*/ 	.short	0x010a
        /*0682*/ 	.byte	0xff
	.zero		1


	//   ....[89]....
        /*0684*/ 	.word	0x000079a0
        /*0688*/ 	.word	0x00000002
        /*068c*/ 	.word	0x000000c0
        /*0690*/ 	.short	0x010a
        /*0692*/ 	.byte	0xff
	.zero		1


	//   ....[90]....
        /*0694*/ 	.word	0x00007a00
        /*0698*/ 	.word	0x00000002
        /*069c*/ 	.word	0x00000070
        /*06a0*/ 	.short	0x010a
        /*06a2*/ 	.byte	0xff
	.zero		1


	//   ....[91]....
        /*06a4*/ 	.word	0x00007a50
        /*06a8*/ 	.word	0x00000002
        /*06ac*/ 	.word	0x00000060
        /*06b0*/ 	.short	0x010a
        /*06b2*/ 	.byte	0xff
	.zero		1


	//   ....[92]....
        /*06b4*/ 	.word	0x00007ab0
        /*06b8*/ 	.word	0x00000000
        /*06bc*/ 	.word	0x00000070
        /*06c0*/ 	.short	0x010a
        /*06c2*/ 	.byte	0xff
	.zero		1


	//   ....[93]....
        /*06c4*/ 	.word	0x00007b00
        /*06c8*/ 	.word	0x00000000
        /*06cc*/ 	.word	0x00000060
        /*06d0*/ 	.short	0x010a
        /*06d2*/ 	.byte	0xff
	.zero		1


	//   ....[94]....
        /*06d4*/ 	.word	0x00007b60
        /*06d8*/ 	.word	0x00000003
        /*06dc*/ 	.word	0x000000a0
        /*06e0*/ 	.short	0x010a
        /*06e2*/ 	.byte	0xff
	.zero		1


	//   ....[95]....
        /*06e4*/ 	.word	0x00007bc0
        /*06e8*/ 	.word	0x00000000
        /*06ec*/ 	.word	0x00000000
        /*06f0*/ 	.short	0x010a
        /*06f2*/ 	.byte	0xff
	.zero		1


	//   ....[96]....
        /*06f4*/ 	.word	0x00007c20
        /*06f8*/ 	.word	0x00000000
        /*06fc*/ 	.word	0x00000000
        /*0700*/ 	.short	0x010a
        /*0702*/ 	.byte	0xff
	.zero		1


	//   ....[97]....
        /*0704*/ 	.word	0x00007c80
        /*0708*/ 	.word	0x00000000
        /*070c*/ 	.word	0x00000000
        /*0710*/ 	.short	0x010a
        /*0712*/ 	.byte	0xff
	.zero		1


	//   ....[98]....
        /*0714*/ 	.word	0x00007ce0
        /*0718*/ 	.word	0x00000000
        /*071c*/ 	.word	0x00000000
        /*0720*/ 	.short	0x010a
        /*0722*/ 	.byte	0xff
	.zero		1


	//   ....[99]....
        /*0724*/ 	.word	0x00007d40
        /*0728*/ 	.word	0x00000000
        /*072c*/ 	.word	0x00000000
        /*0730*/ 	.short	0x010a
        /*0732*/ 	.byte	0xff
	.zero		1


	//   ....[100]....
        /*0734*/ 	.word	0x00007d90
        /*0738*/ 	.word	0x0000000c
        /*073c*/ 	.word	0x00000060
        /*0740*/ 	.short	0x010a
        /*0742*/ 	.byte	0xff
	.zero		1


	//   ....[101]....
        /*0744*/ 	.word	0x00007df0
        /*0748*/ 	.word	0x00000000
        /*074c*/ 	.word	0x00000058
        /*0750*/ 	.short	0x010a
        /*0752*/ 	.byte	0xff
	.zero		1


	//   ....[102]....
        /*0754*/ 	.word	0x00007e50
        /*0758*/ 	.word	0x00000000
        /*075c*/ 	.word	0x00000040
        /*0760*/ 	.short	0x010a
        /*0762*/ 	.byte	0xff
	.zero		1


	//   ....[103]....
        /*0764*/ 	.word	0x00007eb0
        /*0768*/ 	.word	0x00000000
        /*076c*/ 	.word	0x00000048
        /*0770*/ 	.short	0x010a
        /*0772*/ 	.byte	0xff
	.zero		1


	//   ....[104]....
        /*0774*/ 	.word	0x00007f10
        /*0778*/ 	.word	0x00000000
        /*077c*/ 	.word	0x00000040
        /*0780*/ 	.short	0x010a
        /*0782*/ 	.byte	0xff
	.zero		1


	//   ....[105]....
        /*0784*/ 	.word	0x00007f60
        /*0788*/ 	.word	0x00000003
        /*078c*/ 	.word	0x00000060
        /*0790*/ 	.short	0x010a
        /*0792*/ 	.byte	0xff
	.zero		1


	//   ....[106]....
        /*0794*/ 	.word	0x00007fb0
        /*0798*/ 	.word	0x00000002
        /*079c*/ 	.word	0x00000030
        /*07a0*/ 	.short	0x010a
        /*07a2*/ 	.byte	0xff
	.zero		1


	//   ....[107]....
        /*07a4*/ 	.word	0x00008000
        /*07a8*/ 	.word	0x00000064
        /*07ac*/ 	.word	0x00000080
        /*07b0*/ 	.short	0x010a
        /*07b2*/ 	.byte	0xff
	.zero		1


	//   ....[108]....
        /*07b4*/ 	.word	0x00008050
        /*07b8*/ 	.word	0x0000006d
        /*07bc*/ 	.word	0x00000030
        /*07c0*/ 	.short	0x010a
        /*07c2*/ 	.byte	0xff
	.zero		1


	//----- nvinfo : EIATTR_NUM_MBARRIERS
	.align		4
.L_47:
        /*07c4*/ 	.byte	0x03, 0x38
        /*07c6*/ 	.short	0x001c


	//----- nvinfo : EIATTR_EXIT_INSTR_OFFSETS
	.align		4
        /*07c8*/ 	.byte	0x04, 0x1c
        /*07ca*/ 	.short	(.L_49 - .L_48)


	//   ....[0]....
.L_48:
        /*07cc*/ 	.word	0x00002800


	//   ....[1]....
        /*07d0*/ 	.word	0x00002d10


	//   ....[2]....
        /*07d4*/ 	.word	0x00002d70


	//   ....[3]....
        /*07d8*/ 	.word	0x00003cf0


	//   ....[4]....
        /*07dc*/ 	.word	0x00004b00


	//   ....[5]....
        /*07e0*/ 	.word	0x00004b40


	//   ....[6]....
        /*07e4*/ 	.word	0x00007770


	//----- nvinfo : EIATTR_MAX_THREADS
	.align		4
.L_49:
        /*07e8*/ 	.byte	0x04, 0x05
        /*07ea*/ 	.short	(.L_51 - .L_50)
.L_50:
        /*07ec*/ 	.word	0x00000100
        /*07f0*/ 	.word	0x00000001
        /*07f4*/ 	.word	0x00000001


	//----- nvinfo : EIATTR_CRS_STACK_SIZE
	.align		4
.L_51:
        /*07f8*/ 	.byte	0x04, 0x1e
        /*07fa*/ 	.short	(.L_53 - .L_52)
.L_52:
        /*07fc*/ 	.word	0x00000000


	//----- nvinfo : EIATTR_CBANK_PARAM_SIZE
	.align		4
.L_53:
        /*0800*/ 	.byte	0x03, 0x19
        /*0802*/ 	.short	0x0800


	//----- nvinfo : EIATTR_PARAM_CBANK
	.align		4
        /*0804*/ 	.byte	0x04, 0x0a
        /*0806*/ 	.short	(.L_55 - .L_54)
	.align		4
.L_54:
        /*0808*/ 	.word	index@(.nv.constant0._ZN7cutlass13device_kernelINS_4gemm6kernel13GemmUniversalIN4cute5tupleIJiiiiEEENS1_10collective13CollectiveMmaINS1_35MainloopSm100TmaUmmaWarpSpecializedILi3ELi2ELi4ENS5_IJNS4_1CILi1EEENSA_ILi2EEESB_EEEEENS5_IJNSA_ILi64EEENSA_ILi128EEESG_EEENS_12float_e4m3_tENS5_IJlSB_lEEESI_SJ_NS4_8TiledMMAINS4_8MMA_AtomIJNS4_10MMA_TraitsINS4_19SM100_MMA_F8F6F4_SSEJSI_SI_fSF_SG_NS4_17integral_constantINS4_4UMMA5MajorELSQ_0EEESR_NSO_INSP_7ScaleInELSS_0EEEST_EEEEEENS4_6LayoutINS5_IJSB_SB_SB_EEENS5_IJNSA_ILi0EEESY_SY_EEEEENS5_IJNS4_10UnderscoreES11_S11_EEEEENS4_23SM90_TMA_LOAD_MULTICASTENS4_14ComposedLayoutINS4_7SwizzleILi3ELi4ELi3EEENS4_18smem_ptr_flag_bitsILi8EEENSW_INS5_IJNSA_ILi8EEESG_EEENS5_IJSG_SB_EEEEEEEvNS4_8identityENS4_13SM90_TMA_LOADES1E_vS1F_EENS_8epilogue10collective18CollectiveEpilogueINS1I_23Sm100TmaWarpSpecializedILi2ELi2ELi32ELb0ELb0EEEJSH_NS5_IJNSW_ISF_SB_EES1N_EEESI_SJ_SI_SJ_NS1I_6fusion15FusionCallbacksIS1M_NS1P_17LinearCombinationISI_fSI_fLNS_15FloatRoundStyleE2EEESH_S1O_JEEENS4_5SM1004TMEM4LOAD26SM100_TMEM_LOAD_16dp32b32xES1G_NS15_INS16_ILi2ELi4ELi3EEES19_NSW_INS5_IJS1A_SF_EEENS5_IJSF_SB_EEEEEEENS4_39AutoVectorizingCopyWithAssumedAlignmentILi128EEENS4_14SM90_TMA_STOREES23_S25_S25_EEEvvEEEEvNT_6ParamsE)
        /*080c*/ 	.short	0x0380
        /*080e*/ 	.short	0x0800


	//----- nvinfo : EIATTR_SW_WAR
	.align		4
.L_55:
        /*0810*/ 	.byte	0x04, 0x36
        /*0812*/ 	.short	(.L_57 - .L_56)
.L_56:
        /*0814*/ 	.word	0x00000008
.L_57:


//--------------------- .nv.callgraph             --------------------------
	.section	.nv.callgraph,"",@"SHT_CUDA_CALLGRAPH"
	.align	4
	.sectionentsize	8
	.align		4
        /*0000*/ 	.word	0x00000000
	.align		4
        /*0004*/ 	.word	0xffffffff
	.align		4
        /*0008*/ 	.word	index@(_ZN7cutlass13device_kernelINS_4gemm6kernel13GemmUniversalIN4cute5tupleIJiiiiEEENS1_10collective13CollectiveMmaINS1_35MainloopSm100TmaUmmaWarpSpecializedILi3ELi2ELi4ENS5_IJNS4_1CILi1EEENSA_ILi2EEESB_EEEEENS5_IJNSA_ILi64EEENSA_ILi128EEESG_EEENS_12float_e4m3_tENS5_IJlSB_lEEESI_SJ_NS4_8TiledMMAINS4_8MMA_AtomIJNS4_10MMA_TraitsINS4_19SM100_MMA_F8F6F4_SSEJSI_SI_fSF_SG_NS4_17integral_constantINS4_4UMMA5MajorELSQ_0EEESR_NSO_INSP_7ScaleInELSS_0EEEST_EEEEEENS4_6LayoutINS5_IJSB_SB_SB_EEENS5_IJNSA_ILi0EEESY_SY_EEEEENS5_IJNS4_10UnderscoreES11_S11_EEEEENS4_23SM90_TMA_LOAD_MULTICASTENS4_14ComposedLayoutINS4_7SwizzleILi3ELi4ELi3EEENS4_18smem_ptr_flag_bitsILi8EEENSW_INS5_IJNSA_ILi8EEESG_EEENS5_IJSG_SB_EEEEEEEvNS4_8identityENS4_13SM90_TMA_LOADES1E_vS1F_EENS_8epilogue10collective18CollectiveEpilogueINS1I_23Sm100TmaWarpSpecializedILi2ELi2ELi32ELb0ELb0EEEJSH_NS5_IJNSW_ISF_SB_EES1N_EEESI_SJ_SI_SJ_NS1I_6fusion15FusionCallbacksIS1M_NS1P_17LinearCombinationISI_fSI_fLNS_15FloatRoundStyleE2EEESH_S1O_JEEENS4_5SM1004TMEM4LOAD26SM100_TMEM_LOAD_16dp32b32xES1G_NS15_INS16_ILi2ELi4ELi3EEES19_NSW_INS5_IJS1A_SF_EEENS5_IJSF_SB_EEEEEEENS4_39AutoVectorizingCopyWithAssumedAlignmentILi128EEENS4_14SM90_TMA_STOREES23_S25_S25_EEEvvEEEEvNT_6ParamsE)
	.align		4
        /*000c*/ 	.word	index@(__assertfail)
	.align		4
        /*0010*/ 	.word	0x00000000
	.align		4
        /*0014*/ 	.word	0xfffffffe
	.align		4
        /*0018*/ 	.word	0x00000000
	.align		4
        /*001c*/ 	.word	0xfffffffd
	.align		4
        /*0020*/ 	.word	0x00000000
	.align		4
        /*0024*/ 	.word	0xfffffffc


//--------------------- .nv.constant4             --------------------------
	.section	.nv.constant4,"a",@progbits
	.align	8
	.align		8
.nv.constant4:
        /*0000*/ 	.dword	__assertfail
	.align		8
        /*0008*/ 	.dword	__unnamed_1
	.align		8
        /*0010*/ 	.dword	__unnamed_2
	.align		8
        /*0018*/ 	.dword	_ZN39_INTERNAL_210143d8_4_k_cu_ce8dd1fc_77934cuda3std3__45__cpo5beginE
	.align		8
        /*0020*/ 	.dword	_ZN39_INTERNAL_210143d8_4_k_cu_ce8dd1fc_77934cuda3std3__45__cpo3endE
	.align		8
        /*0028*/ 	.dword	_ZN39_INTERNAL_210143d8_4_k_cu_ce8dd1fc_77934cuda3std3__45__cpo6cbeginE
	.align		8
        /*0030*/ 	.dword	_ZN39_INTERNAL_210143d8_4_k_cu_ce8dd1fc_77934cuda3std3__45__cpo4cendE
	.align		8
        /*0038*/ 	.dword	_ZN39_INTERNAL_210143d8_4_k_cu_ce8dd1fc_77934cuda3std3__441_GLOBAL__N__210143d8_4_k_cu_ce8dd1fc_77936ignoreE
	.align		8
        /*0040*/ 	.dword	_ZN39_INTERNAL_210143d8_4_k_cu_ce8dd1fc_77934cuda3std3__419piecewise_constructE
	.align		8
        /*0048*/ 	.dword	_ZN39_INTERNAL_210143d8_4_k_cu_ce8dd1fc_77934cuda3std3__48in_placeE
	.align		8
        /*0050*/ 	.dword	_ZN39_INTERNAL_210143d8_4_k_cu_ce8dd1fc_77934cuda3std6ranges3__45__cpo4swapE
	.align		8
        /*0058*/ 	.dword	_ZN39_INTERNAL_210143d8_4_k_cu_ce8dd1fc_77934cuda3std6ranges3__45__cpo9iter_moveE
	.align		8
        /*0060*/ 	.dword	_ZN39_INTERNAL_210143d8_4_k_cu_ce8dd1fc_77934cute7productE
	.align		8
        /*0068*/ 	.dword	_ZN39_INTERNAL_210143d8_4_k_cu_ce8dd1fc_77934cute1_E
	.align		8
        /*0070*/ 	.dword	$str$25
	.align		8
        /*0078*/ 	.dword	$str$26
	.align		8
        /*0080*/ 	.dword	$str$27
	.align		8
        /*0088*/ 	.dword	$str$28


//--------------------- .text._ZN7cutlass13device_kernelINS_4gemm6kernel13GemmUniversalIN4cute5tupleIJiiiiEEENS1_10collective13CollectiveMmaINS1_35MainloopSm100TmaUmmaWarpSpecializedILi3ELi2ELi4ENS5_IJNS4_1CILi1EEENSA_ILi2EEESB_EEEEENS5_IJNSA_ILi64EEENSA_ILi128EEESG_EEENS_12float_e4m3_tENS5_IJlSB_lEEESI_SJ_NS4_8TiledMMAINS4_8MMA_AtomIJNS4_10MMA_TraitsINS4_19SM100_MMA_F8F6F4_SSEJSI_SI_fSF_SG_NS4_17integral_constantINS4_4UMMA5MajorELSQ_0EEESR_NSO_INSP_7ScaleInELSS_0EEEST_EEEEEENS4_6LayoutINS5_IJSB_SB_SB_EEENS5_IJNSA_ILi0EEESY_SY_EEEEENS5_IJNS4_10UnderscoreES11_S11_EEEEENS4_23SM90_TMA_LOAD_MULTICASTENS4_14ComposedLayoutINS4_7SwizzleILi3ELi4ELi3EEENS4_18smem_ptr_flag_bitsILi8EEENSW_INS5_IJNSA_ILi8EEESG_EEENS5_IJSG_SB_EEEEEEEvNS4_8identityENS4_13SM90_TMA_LOADES1E_vS1F_EENS_8epilogue10collective18CollectiveEpilogueINS1I_23Sm100TmaWarpSpecializedILi2ELi2ELi32ELb0ELb0EEEJSH_NS5_IJNSW_ISF_SB_EES1N_EEESI_SJ_SI_SJ_NS1I_6fusion15FusionCallbacksIS1M_NS1P_17LinearCombinationISI_fSI_fLNS_15FloatRoundStyleE2EEESH_S1O_JEEENS4_5SM1004TMEM4LOAD26SM100_TMEM_LOAD_16dp32b32xES1G_NS15_INS16_ILi2ELi4ELi3EEES19_NSW_INS5_IJS1A_SF_EEENS5_IJSF_SB_EEEEEEENS4_39AutoVectorizingCopyWithAssumedAlignmentILi128EEENS4_14SM90_TMA_STOREES23_S25_S25_EEEvvEEEEvNT_6ParamsE --------------------------
	.section	.text._ZN7cutlass13device_kernelINS_4gemm6kernel13GemmUniversalIN4cute5tupleIJiiiiEEENS1_10collective13CollectiveMmaINS1_35MainloopSm100TmaUmmaWarpSpecializedILi3ELi2ELi4ENS5_IJNS4_1CILi1EEENSA_ILi2EEESB_EEEEENS5_IJNSA_ILi64EEENSA_ILi128EEESG_EEENS_12float_e4m3_tENS5_IJlSB_lEEESI_SJ_NS4_8TiledMMAINS4_8MMA_AtomIJNS4_10MMA_TraitsINS4_19SM100_MMA_F8F6F4_SSEJSI_SI_fSF_SG_NS4_17integral_constantINS4_4UMMA5MajorELSQ_0EEESR_NSO_INSP_7ScaleInELSS_0EEEST_EEEEEENS4_6LayoutINS5_IJSB_SB_SB_EEENS5_IJNSA_ILi0EEESY_SY_EEEEENS5_IJNS4_10UnderscoreES11_S11_EEEEENS4_23SM90_TMA_LOAD_MULTICASTENS4_14ComposedLayoutINS4_7SwizzleILi3ELi4ELi3EEENS4_18smem_ptr_flag_bitsILi8EEENSW_INS5_IJNSA_ILi8EEESG_EEENS5_IJSG_SB_EEEEEEEvNS4_8identityENS4_13SM90_TMA_LOADES1E_vS1F_EENS_8epilogue10collective18CollectiveEpilogueINS1I_23Sm100TmaWarpSpecializedILi2ELi2ELi32ELb0ELb0EEEJSH_NS5_IJNSW_ISF_SB_EES1N_EEESI_SJ_SI_SJ_NS1I_6fusion15FusionCallbacksIS1M_NS1P_17LinearCombinationISI_fSI_fLNS_15FloatRoundStyleE2EEESH_S1O_JEEENS4_5SM1004TMEM4LOAD26SM100_TMEM_LOAD_16dp32b32xES1G_NS15_INS16_ILi2ELi4ELi3EEES19_NSW_INS5_IJS1A_SF_EEENS5_IJSF_SB_EEEEEEENS4_39AutoVectorizingCopyWithAssumedAlignmentILi128EEENS4_14SM90_TMA_STOREES23_S25_S25_EEEvvEEEEvNT_6ParamsE,"ax",@progbits
	.align	128
.text._ZN7cutlass13device_kernelINS_4gemm6kernel13GemmUniversalIN4cute5tupleIJiiiiEEENS1_10collective13CollectiveMmaINS1_35MainloopSm100TmaUmmaWarpSpecializedILi3ELi2ELi4ENS5_IJNS4_1CILi1EEENSA_ILi2EEESB_EEEEENS5_IJNSA_ILi64EEENSA_ILi128EEESG_EEENS_12float_e4m3_tENS5_IJlSB_lEEESI_SJ_NS4_8TiledMMAINS4_8MMA_AtomIJNS4_10MMA_TraitsINS4_19SM100_MMA_F8F6F4_SSEJSI_SI_fSF_SG_NS4_17integral_constantINS4_4UMMA5MajorELSQ_0EEESR_NSO_INSP_7ScaleInELSS_0EEEST_EEEEEENS4_6LayoutINS5_IJSB_SB_SB_EEENS5_IJNSA_ILi0EEESY_SY_EEEEENS5_IJNS4_10UnderscoreES11_S11_EEEEENS4_23SM90_TMA_LOAD_MULTICASTENS4_14ComposedLayoutINS4_7SwizzleILi3ELi4ELi3EEENS4_18smem_ptr_flag_bitsILi8EEENSW_INS5_IJNSA_ILi8EEESG_EEENS5_IJSG_SB_EEEEEEEvNS4_8identityENS4_13SM90_TMA_LOADES1E_vS1F_EENS_8epilogue10collective18CollectiveEpilogueINS1I_23Sm100TmaWarpSpecializedILi2ELi2ELi32ELb0ELb0EEEJSH_NS5_IJNSW_ISF_SB_EES1N_EEESI_SJ_SI_SJ_NS1I_6fusion15FusionCallbacksIS1M_NS1P_17LinearCombinationISI_fSI_fLNS_15FloatRoundStyleE2EEESH_S1O_JEEENS4_5SM1004TMEM4LOAD26SM100_TMEM_LOAD_16dp32b32xES1G_NS15_INS16_ILi2ELi4ELi3EEES19_NSW_INS5_IJS1A_SF_EEENS5_IJSF_SB_EEEEEEENS4_39AutoVectorizingCopyWithAssumedAlignmentILi128EEENS4_14SM90_TMA_STOREES23_S25_S25_EEEvvEEEEvNT_6ParamsE:
        .type           _ZN7cutlass13device_kernelINS_4gemm6kernel13GemmUniversalIN4cute5tupleIJiiiiEEENS1_10collective13CollectiveMmaINS1_35MainloopSm100TmaUmmaWarpSpecializedILi3ELi2ELi4ENS5_IJNS4_1CILi1EEENSA_ILi2EEESB_EEEEENS5_IJNSA_ILi64EEENSA_ILi128EEESG_EEENS_12float_e4m3_tENS5_IJlSB_lEEESI_SJ_NS4_8TiledMMAINS4_8MMA_AtomIJNS4_10MMA_TraitsINS4_19SM100_MMA_F8F6F4_SSEJSI_SI_fSF_SG_NS4_17integral_constantINS4_4UMMA5MajorELSQ_0EEESR_NSO_INSP_7ScaleInELSS_0EEEST_EEEEEENS4_6LayoutINS5_IJSB_SB_SB_EEENS5_IJNSA_ILi0EEESY_SY_EEEEENS5_IJNS4_10UnderscoreES11_S11_EEEEENS4_23SM90_TMA_LOAD_MULTICASTENS4_14ComposedLayoutINS4_7SwizzleILi3ELi4ELi3EEENS4_18smem_ptr_flag_bitsILi8EEENSW_INS5_IJNSA_ILi8EEESG_EEENS5_IJSG_SB_EEEEEEEvNS4_8identityENS4_13SM90_TMA_LOADES1E_vS1F_EENS_8epilogue10collective18CollectiveEpilogueINS1I_23Sm100TmaWarpSpecializedILi2ELi2ELi32ELb0ELb0EEEJSH_NS5_IJNSW_ISF_SB_EES1N_EEESI_SJ_SI_SJ_NS1I_6fusion15FusionCallbacksIS1M_NS1P_17LinearCombinationISI_fSI_fLNS_15FloatRoundStyleE2EEESH_S1O_JEEENS4_5SM1004TMEM4LOAD26SM100_TMEM_LOAD_16dp32b32xES1G_NS15_INS16_ILi2ELi4ELi3EEES19_NSW_INS5_IJS1A_SF_EEENS5_IJSF_SB_EEEEEEENS4_39AutoVectorizingCopyWithAssumedAlignmentILi128EEENS4_14SM90_TMA_STOREES23_S25_S25_EEEvvEEEEvNT_6ParamsE,@function
        .size           _ZN7cutlass13device_kernelINS_4gemm6kernel13GemmUniversalIN4cute5tupleIJiiiiEEENS1_10collective13CollectiveMmaINS1_35MainloopSm100TmaUmmaWarpSpecializedILi3ELi2ELi4ENS5_IJNS4_1CILi1EEENSA_ILi2EEESB_EEEEENS5_IJNSA_ILi64EEENSA_ILi128EEESG_EEENS_12float_e4m3_tENS5_IJlSB_lEEESI_SJ_NS4_8TiledMMAINS4_8MMA_AtomIJNS4_10MMA_TraitsINS4_19SM100_MMA_F8F6F4_SSEJSI_SI_fSF_SG_NS4_17integral_constantINS4_4UMMA5MajorELSQ_0EEESR_NSO_INSP_7ScaleInELSS_0EEEST_EEEEEENS4_6LayoutINS5_IJSB_SB_SB_EEENS5_IJNSA_ILi0EEESY_SY_EEEEENS5_IJNS4_10UnderscoreES11_S11_EEEEENS4_23SM90_TMA_LOAD_MULTICASTENS4_14ComposedLayoutINS4_7SwizzleILi3ELi4ELi3EEENS4_18smem_ptr_flag_bitsILi8EEENSW_INS5_IJNSA_ILi8EEESG_EEENS5_IJSG_SB_EEEEEEEvNS4_8identityENS4_13SM90_TMA_LOADES1E_vS1F_EENS_8epilogue10collective18CollectiveEpilogueINS1I_23Sm100TmaWarpSpecializedILi2ELi2ELi32ELb0ELb0EEEJSH_NS5_IJNSW_ISF_SB_EES1N_EEESI_SJ_SI_SJ_NS1I_6fusion15FusionCallbacksIS1M_NS1P_17LinearCombinationISI_fSI_fLNS_15FloatRoundStyleE2EEESH_S1O_JEEENS4_5SM1004TMEM4LOAD26SM100_TMEM_LOAD_16dp32b32xES1G_NS15_INS16_ILi2ELi4ELi3EEES19_NSW_INS5_IJS1A_SF_EEENS5_IJSF_SB_EEEEEEENS4_39AutoVectorizingCopyWithAssumedAlignmentILi128EEENS4_14SM90_TMA_STOREES23_S25_S25_EEEvvEEEEvNT_6ParamsE,(.L_x_146 - _ZN7cutlass13device_kernelINS_4gemm6kernel13GemmUniversalIN4cute5tupleIJiiiiEEENS1_10collective13CollectiveMmaINS1_35MainloopSm100TmaUmmaWarpSpecializedILi3ELi2ELi4ENS5_IJNS4_1CILi1EEENSA_ILi2EEESB_EEEEENS5_IJNSA_ILi64EEENSA_ILi128EEESG_EEENS_12float_e4m3_tENS5_IJlSB_lEEESI_SJ_NS4_8TiledMMAINS4_8MMA_AtomIJNS4_10MMA_TraitsINS4_19SM100_MMA_F8F6F4_SSEJSI_SI_fSF_SG_NS4_17integral_constantINS4_4UMMA5MajorELSQ_0EEESR_NSO_INSP_7ScaleInELSS_0EEEST_EEEEEENS4_6LayoutINS5_IJSB_SB_SB_EEENS5_IJNSA_ILi0EEESY_SY_EEEEENS5_IJNS4_10UnderscoreES11_S11_EEEEENS4_23SM90_TMA_LOAD_MULTICASTENS4_14ComposedLayoutINS4_7SwizzleILi3ELi4ELi3EEENS4_18smem_ptr_flag_bitsILi8EEENSW_INS5_IJNSA_ILi8EEESG_EEENS5_IJSG_SB_EEEEEEEvNS4_8identityENS4_13SM90_TMA_LOADES1E_vS1F_EENS_8epilogue10collective18CollectiveEpilogueINS1I_23Sm100TmaWarpSpecializedILi2ELi2ELi32ELb0ELb0EEEJSH_NS5_IJNSW_ISF_SB_EES1N_EEESI_SJ_SI_SJ_NS1I_6fusion15FusionCallbacksIS1M_NS1P_17LinearCombinationISI_fSI_fLNS_15FloatRoundStyleE2EEESH_S1O_JEEENS4_5SM1004TMEM4LOAD26SM100_TMEM_LOAD_16dp32b32xES1G_NS15_INS16_ILi2ELi4ELi3EEES19_NSW_INS5_IJS1A_SF_EEENS5_IJSF_SB_EEEEEEENS4_39AutoVectorizingCopyWithAssumedAlignmentILi128EEENS4_14SM90_TMA_STOREES23_S25_S25_EEEvvEEEEvNT_6ParamsE)
        .other          _ZN7cutlass13device_kernelINS_4gemm6kernel13GemmUniversalIN4cute5tupleIJiiiiEEENS1_10collective13CollectiveMmaINS1_35MainloopSm100TmaUmmaWarpSpecializedILi3ELi2ELi4ENS5_IJNS4_1CILi1EEENSA_ILi2EEESB_EEEEENS5_IJNSA_ILi64EEENSA_ILi128EEESG_EEENS_12float_e4m3_tENS5_IJlSB_lEEESI_SJ_NS4_8TiledMMAINS4_8MMA_AtomIJNS4_10MMA_TraitsINS4_19SM100_MMA_F8F6F4_SSEJSI_SI_fSF_SG_NS4_17integral_constantINS4_4UMMA5MajorELSQ_0EEESR_NSO_INSP_7ScaleInELSS_0EEEST_EEEEEENS4_6LayoutINS5_IJSB_SB_SB_EEENS5_IJNSA_ILi0EEESY_SY_EEEEENS5_IJNS4_10UnderscoreES11_S11_EEEEENS4_23SM90_TMA_LOAD_MULTICASTENS4_14ComposedLayoutINS4_7SwizzleILi3ELi4ELi3EEENS4_18smem_ptr_flag_bitsILi8EEENSW_INS5_IJNSA_ILi8EEESG_EEENS5_IJSG_SB_EEEEEEEvNS4_8identityENS4_13SM90_TMA_LOADES1E_vS1F_EENS_8epilogue10collective18CollectiveEpilogueINS1I_23Sm100TmaWarpSpecializedILi2ELi2ELi32ELb0ELb0EEEJSH_NS5_IJNSW_ISF_SB_EES1N_EEESI_SJ_SI_SJ_NS1I_6fusion15FusionCallbacksIS1M_NS1P_17LinearCombinationISI_fSI_fLNS_15FloatRoundStyleE2EEESH_S1O_JEEENS4_5SM1004TMEM4LOAD26SM100_TMEM_LOAD_16dp32b32xES1G_NS15_INS16_ILi2ELi4ELi3EEES19_NSW_INS5_IJS1A_SF_EEENS5_IJSF_SB_EEEEEEENS4_39AutoVectorizingCopyWithAssumedAlignmentILi128EEENS4_14SM90_TMA_STOREES23_S25_S25_EEEvvEEEEvNT_6ParamsE,@"STO_CUDA_ENTRY STV_DEFAULT"
_ZN7cutlass13device_kernelINS_4gemm6kernel13GemmUniversalIN4cute5tupleIJiiiiEEENS1_10collective13CollectiveMmaINS1_35MainloopSm100TmaUmmaWarpSpecializedILi3ELi2ELi4ENS5_IJNS4_1CILi1EEENSA_ILi2EEESB_EEEEENS5_IJNSA_ILi64EEENSA_ILi128EEESG_EEENS_12float_e4m3_tENS5_IJlSB_lEEESI_SJ_NS4_8TiledMMAINS4_8MMA_AtomIJNS4_10MMA_TraitsINS4_19SM100_MMA_F8F6F4_SSEJSI_SI_fSF_SG_NS4_17integral_constantINS4_4UMMA5MajorELSQ_0EEESR_NSO_INSP_7ScaleInELSS_0EEEST_EEEEEENS4_6LayoutINS5_IJSB_SB_SB_EEENS5_IJNSA_ILi0EEESY_SY_EEEEENS5_IJNS4_10UnderscoreES11_S11_EEEEENS4_23SM90_TMA_LOAD_MULTICASTENS4_14ComposedLayoutINS4_7SwizzleILi3ELi4ELi3EEENS4_18smem_ptr_flag_bitsILi8EEENSW_INS5_IJNSA_ILi8EEESG_EEENS5_IJSG_SB_EEEEEEEvNS4_8identityENS4_13SM90_TMA_LOADES1E_vS1F_EENS_8epilogue10collective18CollectiveEpilogueINS1I_23Sm100TmaWarpSpecializedILi2ELi2ELi32ELb0ELb0EEEJSH_NS5_IJNSW_ISF_SB_EES1N_EEESI_SJ_SI_SJ_NS1I_6fusion15FusionCallbacksIS1M_NS1P_17LinearCombinationISI_fSI_fLNS_15FloatRoundStyleE2EEESH_S1O_JEEENS4_5SM1004TMEM4LOAD26SM100_TMEM_LOAD_16dp32b32xES1G_NS15_INS16_ILi2ELi4ELi3EEES19_NSW_INS5_IJS1A_SF_EEENS5_IJSF_SB_EEEEEEENS4_39AutoVectorizingCopyWithAssumedAlignmentILi128EEENS4_14SM90_TMA_STOREES23_S25_S25_EEEvvEEEEvNT_6ParamsE:
[----:B------:R-:W1:Y:S01]  /*0000*/  LDC R1, c[0x0][0x37c] ;  /* 0x0000df00ff017b82 */ /* 0x000e620000000800 */
[----:B------:R-:W2:Y:S01]  /*0010*/  S2R R93, SR_TID.X ;  /* 0x00000000005d7919 */ /* 0x000ea20000002100 */
[----:B------:R-:W3:Y:S01]  /*0020*/  LDCU.64 UR8, c[0x0][0x890] ;  /* 0x00011200ff0877ac */ /* 0x000ee20008000a00 */
[----:B------:R-:W-:Y:S02]  /*0030*/  PRMT R84, RZ, 0x7610, R84 ;  /* 0x00007610ff547816 */ /* 0x000fe40000000054 */
[----:B------:R-:W-:Y:S01]  /*0040*/  ELECT P3, URZ, PT ;  /* 0x0000000000ff782f */ /* 0x000fe20003860000 */
[----:B---3--:R-:W-:-:S04]  /*0050*/  UISETP.NE.U32.AND UP0, UPT, UR8, URZ, UPT ;  /* 0x000000ff0800728c */ /* 0x008fc8000bf05070 */
[----:B------:R-:W-:Y:S01]  /*0060*/  UISETP.NE.AND.EX UP0, UPT, UR9, URZ, UPT, UP0 ;  /* 0x000000ff0900728c */ /* 0x000fe2000bf05300 */
[----:B--2---:R-:W-:-:S05]  /*0070*/  SHF.R.U32.HI R85, RZ, 0x5, R93 ;  /* 0x00000005ff557819 */ /* 0x004fca000001165d */
[----:B------:R-:W2:Y:S02]  /*0080*/  SHFL.IDX PT, R0, R85, RZ, 0x1f ;  /* 0x00001fff55007589 */ /* 0x000ea400000e0000 */
[----:B--2---:R-:W-:Y:S01]  /*0090*/  R2UR UR17, R0 ;  /* 0x00000000001172ca */ /* 0x004fe200000e0000 */
[----:B-1----:R-:W-:-:S14]  /*00a0*/  BRA.U UP0, `(.L_x_0) ;  /* 0x0000000100307547 */ /* 0x002fdc000b800000 */
[----:B------:R-:W1:Y:S02]  /*00b0*/  LDCU.64 UR4, c[0x0][0x888] ;  /* 0x00011100ff0477ac */ /* 0x000e640008000a00 */
[----:B-1----:R-:W-:-:S04]  /*00c0*/  UISETP.NE.U32.AND UP0, UPT, UR4, URZ, UPT ;  /* 0x000000ff0400728c */ /* 0x002fc8000bf05070 */
[----:B------:R-:W-:-:S09]  /*00d0*/  UISETP.NE.AND.EX UP0, UPT, UR5, URZ, UPT, UP0 ;  /* 0x000000ff0500728c */ /* 0x000fd2000bf05300 */
[----:B------:R-:W-:Y:S05]  /*00e0*/  BRA.U !UP0, `(.L_x_1) ;  /* 0x0000000108147547 */ /* 0x000fea000b800000 */
[----:B------:R-:W1:Y:S01]  /*00f0*/  LDC.64 R2, c[0x0][0x888] ;  /* 0x00022200ff027b82 */ /* 0x000e620000000a00 */
[----:B------:R-:W1:Y:S02]  /*0100*/  LDCU.64 UR4, c[0x0][0x358] ;  /* 0x00006b00ff0477ac */ /* 0x000e640008000a00 */
[----:B-1----:R1:W5:Y:S01]  /*0110*/  LDG.E R41, desc[UR4][R2.64] ;  /* 0x0000000402297981 */ /* 0x002362000c1e1900 */
[----:B------:R-:W-:Y:S01]  /*0120*/  HFMA2 R84, -RZ, RZ, 0, 5.9604644775390625e-08 ;  /* 0x00000001ff547431 */ /* 0x000fe200000001ff */
[----:B------:R-:W-:Y:S05]  /*0130*/  BRA `(.L_x_0) ;  /* 0x00000000000c7947 */ /* 0x000fea0003800000 */
.L_x_1:
[----:B------:R-:W1:Y:S01]  /*0140*/  LDCU UR4, c[0x0][0x880] ;  /* 0x00011000ff0477ac */ /* 0x000e620008000800 */
[----:B------:R-:W-:Y:S01]  /*0150*/  HFMA2 R84, -RZ, RZ, 0, 5.9604644775390625e-08 ;  /* 0x00000001ff547431 */ /* 0x000fe200000001ff */
[----:B-1----:R-:W-:-:S07]  /*0160*/  MOV R41, UR4 ;  /* 0x0000000400297c02 */ /* 0x002fce0008000f00 */
.L_x_0:
[----:B------:R-:W2:Y:S02]  /*0170*/  LDCU.64 UR4, c[0x0][0x8b0] ;  /* 0x00011600ff0477ac */ /* 0x000ea40008000a00 */
[----:B--2---:R-:W-:-:S04]  /*0180*/  UISETP.NE.U32.AND UP0, UPT, UR4, URZ, UPT ;  /* 0x000000ff0400728c */ /* 0x004fc8000bf05070 */
[----:B------:R-:W-:-:S09]  /*0190*/  UISETP.NE.AND.EX UP0, UPT, UR5, URZ, UPT, UP0 ;  /* 0x000000ff0500728c */ /* 0x000fd2000bf05300 */
[----:B------:R-:W-:Y:S05]  /*01a0*/  BRA.U UP0, `(.L_x_2) ;  /* 0x0000000100287547 */ /* 0x000fea000b800000 */
[----:B------:R-:W2:Y:S02]  /*01b0*/  LDCU.64 UR4, c[0x0][0x8a8] ;  /* 0x00011500ff0477ac */ /* 0x000ea40008000a00 */
[----:B--2---:R-:W-:-:S04]  /*01c0*/  UISETP.NE.U32.AND UP0, UPT, UR4, URZ, UPT ;  /* 0x000000ff0400728c */ /* 0x004fc8000bf05070 */
[----:B------:R-:W-:-:S09]  /*01d0*/  UISETP.NE.AND.EX UP0, UPT, UR5, URZ, UPT, UP0 ;  /* 0x000000ff0500728c */ /* 0x000fd2000bf05300 */
[----:B------:R-:W-:Y:S05]  /*01e0*/  BRA.U !UP0, `(.L_x_3) ;  /* 0x0000000108107547 */ /* 0x000fea000b800000 */
[----:B------:R-:W2:Y:S01]  /*01f0*/  LDC.64 R38, c[0x0][0x8a8] ;  /* 0x00022a00ff267b82 */ /* 0x000ea20000000a00 */
[----:B------:R-:W2:Y:S02]  /*0200*/  LDCU.64 UR4, c[0x0][0x358] ;  /* 0x00006b00ff0477ac */ /* 0x000ea40008000a00 */
[----:B--2---:R2:W5:Y:S01]  /*0210*/  LDG.E R38, desc[UR4][R38.64] ;  /* 0x0000000426267981 */ /* 0x004562000c1e1900 */
[----:B------:R-:W-:Y:S05]  /*0220*/  BRA `(.L_x_2) ;  /* 0x0000000000087947 */ /* 0x000fea0003800000 */
.L_x_3:
[----:B------:R-:W2:Y:S02]  /*0230*/  LDCU UR4, c[0x0][0x8a0] ;  /* 0x00011400ff0477ac */ /* 0x000ea40008000800 */
[----:B--2---:R-:W-:Y:S02]  /*0240*/  MOV R38, UR4 ;  /* 0x0000000400267c02 */ /* 0x004fe40008000f00 */
.L_x_2:
[----:B------:R-:W-:Y:S01]  /*0250*/  IMAD.U32 R0, RZ, RZ, UR17 ;  /* 0x00000011ff007e24 */ /* 0x000fe2000f8e00ff */
[----:B------:R-:W-:Y:S04]  /*0260*/  BSSY.RECONVERGENT B0, `(.L_x_4) ;  /* 0x000000c000007945 */ /* 0x000fe80003800200 */
[C---:B------:R-:W-:Y:S02]  /*0270*/  ISETP.NE.OR P1, PT, R0.reuse, 0x1, !P3 ;  /* 0x000000010000780c */ /* 0x040fe40005f25670 */
[----:B------:R-:W-:-:S11]  /*0280*/  ISETP.NE.OR P0, PT, R0, 0x3, !P3 ;  /* 0x000000030000780c */ /* 0x000fd60005f05670 */
[----:B------:R-:W-:Y:S05]  /*0290*/  @P1 BRA `(.L_x_5) ;  /* 0x0000000000201947 */ /* 0x000fea0003800000 */
[----:B------:R-:W3:Y:S02]  /*02a0*/  LDCU.64 UR4, c[0x0][0x348] ;  /* 0x00006900ff0477ac */ /* 0x000ee40008000a00 */
[----:B---3--:R-:W-:Y:S02]  /*02b0*/  UIADD3 UR6, UP1, UPT, UR4, 0x80, URZ ;  /* 0x0000008004067890 */ /* 0x008fe4000ff3e0ff */
[----:B------:R-:W-:Y:S02]  /*02c0*/  UIADD3 UR4, UP0, UPT, UR4, 0x180, URZ ;  /* 0x0000018004047890 */ /* 0x000fe4000ff1e0ff */
[----:B------:R-:W-:Y:S02]  /*02d0*/  UIADD3.X UR7, UPT, UPT, URZ, UR5, URZ, UP1, !UPT ;  /* 0x00000005ff077290 */ /* 0x000fe40008ffe4ff */
[----:B------:R-:W-:-:S07]  /*02e0*/  UIADD3.X UR5, UPT, UPT, URZ, UR5, URZ, UP0, !UPT ;  /* 0x00000005ff057290 */ /* 0x000fce00087fe4ff */
[----:B------:R3:W-:Y:S02]  /*02f0*/  UTMACCTL.PF [UR6] ;  /* 0x00000000060079b9 */ /* 0x0007e40008040000 */
[----:B------:R3:W-:Y:S02]  /*0300*/  UTMACCTL.PF [UR4] ;  /* 0x00000000040079b9 */ /* 0x0007e40008040000 */
[----:B---3--:R-:W-:Y:S01]  /*0310*/  NOP ;  /* 0x0000000000007918 */ /* 0x008fe20000000000 */
.L_x_5:
[----:B------:R-:W-:Y:S05]  /*0320*/  BSYNC.RECONVERGENT B0 ;  /* 0x0000000000007941 */ /* 0x000fea0003800200 */
.L_x_4:
[----:B------:R-:W-:Y:S04]  /*0330*/  BSSY.RECONVERGENT B0, `(.L_x_6) ;  /* 0x000000a000007945 */ /* 0x000fe80003800200 */
        /* <DEDUP_REMOVED lines=9> */
.L_x_7:
[----:B------:R-:W-:Y:S05]  /*03d0*/  BSYNC.RECONVERGENT B0 ;  /* 0x0000000000007941 */ /* 0x000fea0003800200 */
.L_x_6:
[----:B------:R-:W3:Y:S01]  /*03e0*/  LDCU.64 UR4, c[0x0][0x888] ;  /* 0x00011100ff0477ac */ /* 0x000ee20008000a00 */
[----:B------:R-:W-:Y:S02]  /*03f0*/  UISETP.EQ.U32.AND UP1, UPT, UR8, URZ, UPT ;  /* 0x000000ff0800728c */ /* 0x000fe4000bf22070 */
[----:B------:R-:W-:Y:S02]  /*0400*/  UPLOP3.LUT UP3, UPT, UPT, UPT, UPT, 0x80, 0x8 ;  /* 0x000000000008789c */ /* 0x000fe40003f6f070 */
[----:B---3--:R-:W-:-:S04]  /*0410*/  UISETP.NE.U32.AND UP0, UPT, UR4, URZ, UPT ;  /* 0x000000ff0400728c */ /* 0x008fc8000bf05070 */
[----:B------:R-:W-:-:S04]  /*0420*/  UISETP.NE.AND.EX UP0, UPT, UR5, URZ, UPT, UP0 ;  /* 0x000000ff0500728c */ /* 0x000fc8000bf05300 */
[----:B------:R-:W-:-:S04]  /*0430*/  UISETP.EQ.OR.EX UP2, UPT, UR9, URZ, !UP0, UP1 ;  /* 0x000000ff0900728c */ /* 0x000fc8000c742710 */
[----:B------:R-:W-:-:S06]  /*0440*/  UP2UR UR4, UPR, URZ, 0x4 ;  /* 0x00000004ff047883 */ /* 0x000fcc0008000000 */
[----:B------:R-:W-:Y:S01]  /*0450*/  MOV R86, UR4 ;  /* 0x0000000400567c02 */ /* 0x000fe20008000f00 */
[----:B------:R-:W-:Y:S06]  /*0460*/  BRA.U !UP2, `(.L_x_8) ;  /* 0x000000010a207547 */ /* 0x000fec000b800000 */
[----:B------:R-:W-:Y:S01]  /*0470*/  UISETP.NE.U32.AND UP1, UPT, UR8, URZ, UPT ;  /* 0x000000ff0800728c */ /* 0x000fe2000bf25070 */
[----:B-----5:R-:W-:Y:S01]  /*0480*/  FSETP.NEU.AND P0, PT, R41, RZ, PT ;  /* 0x000000ff2900720b */ /* 0x020fe20003f0d000 */
[----:B------:R-:W-:Y:S02]  /*0490*/  USEL UR4, URZ, 0xffffffff, UP0 ;  /* 0xffffffffff047887 */ /* 0x000fe40008000000 */
[----:B------:R-:W-:-:S10]  /*04a0*/  UISETP.NE.AND.EX UP1, UPT, UR9, URZ, UPT, UP1 ;  /* 0x000000ff0900728c */ /* 0x000fd4000bf25310 */
[----:B------:R-:W-:Y:S01]  /*04b0*/  VOTEU.ANY UP0, P0 ;  /* 0x0000000000ff7886 */ /* 0x000fe20000000100 */
[----:B------:R-:W-:-:S04]  /*04c0*/  @!UP1 USEL UR4, URZ, 0xffffffff, UP0 ;  /* 0xffffffffff049887 */ /* 0x000fc80008000000 */
[----:B------:R-:W-:-:S04]  /*04d0*/  ULOP3.LUT UR4, UR4, 0x1, URZ, 0xc0, !UPT ;  /* 0x0000000104047892 */ /* 0x000fc8000f8ec0ff */
[----:B------:R-:W-:-:S11]  /*04e0*/  UISETP.NE.U32.AND UP3, UPT, UR4, 0x1, UPT ;  /* 0x000000010400788c */ /* 0x000fd6000bf65070 */
.L_x_8:
[----:B-1----:R-:W1:Y:S01]  /*04f0*/  SHFL.IDX PT, R2, R85, RZ, 0x1f ;  /* 0x00001fff55027589 */ /* 0x002e6200000e0000 */
[----:B------:R-:W-:-:S04]  /*0500*/  UISETP.NE.AND UP0, UPT, UR17, 0x2, UPT ;  /* 0x000000021100788c */ /* 0x000fc8000bf05270 */
[----:B------:R-:W-:Y:S01]  /*0510*/  USEL UR38, URZ, 0x1, UP0 ;  /* 0x00000001ff267887 */ /* 0x000fe20008000000 */
[----:B-1----:R-:W-:-:S13]  /*0520*/  ISETP.NE.AND P0, PT, R2, RZ, PT ;  /* 0x000000ff0200720c */ /* 0x002fda0003f05270 */
[----:B------:R-:W-:Y:S05]  /*0530*/  @P0 BRA `(.L_x_9) ;  /* 0x0000000000500947 */ /* 0x000fea0003800000 */
[----:B------:R-:W1:Y:S01]  /*0540*/  S2UR UR4, SR_CgaCtaId ;  /* 0x00000000000479c3 */ /* 0x000e620000008800 */
[----:B------:R-:W-:Y:S01]  /*0550*/  UMOV UR5, 0x400 ;  /* 0x0000040000057882 */ /* 0x000fe20000000000 */
[----:B------:R-:W-:Y:S01]  /*0560*/  UMOV UR8, 0x1 ;  /* 0x0000000100087882 */ /* 0x000fe20000000000 */
[----:B------:R-:W-:Y:S01]  /*0570*/  UMOV UR6, 0x2 ;  /* 0x0000000200067882 */ /* 0x000fe20000000000 */
[----:B------:R-:W-:-:S04]  /*0580*/  UIADD3 UR8, UPT, UPT, -UR8, 0x100000, URZ ;  /* 0x0010000008087890 */ /* 0x000fc8000fffe1ff */
[----:B------:R-:W-:Y:S02]  /*0590*/  USHF.L.U32 UR9, UR8, 0xb, URZ ;  /* 0x0000000b08097899 */ /* 0x000fe400080006ff */
[----:B------:R-:W-:Y:S02]  /*05a0*/  USHF.L.U32 UR8, UR8, 0x1, URZ ;  /* 0x0000000108087899 */ /* 0x000fe400080006ff */
[----:B------:R-:W-:-:S04]  /*05b0*/  UIADD3 UR6, UPT, UPT, -UR6, 0x100000, URZ ;  /* 0x0010000006067890 */ /* 0x000fc8000fffe1ff */
[----:B------:R-:W-:Y:S02]  /*05c0*/  USHF.L.U32 UR7, UR6, 0xb, URZ ;  /* 0x0000000b06077899 */ /* 0x000fe400080006ff */
[----:B------:R-:W-:Y:S01]  /*05d0*/  USHF.L.U32 UR6, UR6, 0x1, URZ ;  /* 0x0000000106067899 */ /* 0x000fe200080006ff */
[----:B------:R-:W-:Y:S01]  /*05e0*/  ELECT P0, URZ, PT ;  /* 0x0000000000ff782f */ /* 0x000fe20003800000 */
[----:B-1----:R-:W-:Y:S01]  /*05f0*/  ULEA UR4, UR4, UR5, 0x18 ;  /* 0x0000000504047291 */ /* 0x002fe2000f8ec0ff */
[----:B------:R-:W1:Y:S11]  /*0600*/  FENCE.VIEW.ASYNC.S ;  /* 0x00000000000073c6 */ /* 0x000e760000000000 */
[----:B-1----:R1:W3:Y:S01]  /*0610*/  SYNCS.EXCH.64 URZ, [UR4], UR8 ;  /* 0x0000000804ff75b2 */ /* 0x0022e20008000100 */
[----:B------:R1:W4:Y:S01]  /*0620*/  SYNCS.EXCH.64 URZ, [UR4+0x18], UR6 ;  /* 0x0000180604ff75b2 */ /* 0x0003220008000100 */
[----:B------:R1:W1:Y:S01]  /*0630*/  SYNCS.EXCH.64 URZ, [UR4+0x8], UR8 ;  /* 0x0000080804ff75b2 */ /* 0x0002620008000100 */
[----:B------:R1:W1:Y:S01]  /*0640*/  SYNCS.EXCH.64 URZ, [UR4+0x20], UR6 ;  /* 0x0000200604ff75b2 */ /* 0x0002620008000100 */
[----:B------:R1:W1:Y:S01]  /*0650*/  SYNCS.EXCH.64 URZ, [UR4+0x10], UR8 ;  /* 0x0000100804ff75b2 */ /* 0x0002620008000100 */
[----:B------:R1:W1:Y:S01]  /*0660*/  SYNCS.EXCH.64 URZ, [UR4+0x28], UR6 ;  /* 0x0000280604ff75b2 */ /* 0x0002620008000100 */
[----:B------:R-:W-:Y:S01]  /*0670*/  NOP ;  /* 0x0000000000007918 */ /* 0x000fe20000000000 */
.L_x_9:
[----:B------:R-:W2:Y:S01]  /*0680*/  SHFL.IDX PT, R2, R85, RZ, 0x1f ;  /* 0x00001fff55027589 */ /* 0x000ea200000e0000 */
[----:B------:R-:W-:Y:S01]  /*0690*/  NOP ;  /* 0x0000000000007918 */ /* 0x000fe20000000000 */
[----:B--2---:R-:W-:-:S13]  /*06a0*/  ISETP.NE.AND P0, PT, R2, 0x1, PT ;  /* 0x000000010200780c */ /* 0x004fda0003f05270 */
[----:B------:R-:W-:Y:S05]  /*06b0*/  @P0 BRA `(.L_x_10) ;  /* 0x0000000000480947 */ /* 0x000fea0003800000 */
[----:B-1----:R-:W1:Y:S01]  /*06c0*/  S2UR UR4, SR_CgaCtaId ;  /* 0x00000000000479c3 */ /* 0x002e620000008800 */
        /* <DEDUP_REMOVED lines=12> */
[----:B-1----:R2:W1:Y:S01]  /*0790*/  SYNCS.EXCH.64 URZ, [UR4+0x30], UR8 ;  /* 0x0000300804ff75b2 */ /* 0x0024620008000100 */
[----:B------:R2:W1:Y:S01]  /*07a0*/  SYNCS.EXCH.64 URZ, [UR4+0x40], UR6 ;  /* 0x0000400604ff75b2 */ /* 0x0004620008000100 */
[----:B------:R2:W1:Y:S01]  /*07b0*/  SYNCS.EXCH.64 URZ, [UR4+0x38], UR8 ;  /* 0x0000380804ff75b2 */ /* 0x0004620008000100 */
[----:B------:R2:W1:Y:S02]  /*07c0*/  SYNCS.EXCH.64 URZ, [UR4+0x48], UR6 ;  /* 0x0000480604ff75b2 */ /* 0x0004640008000100 */
[----:B--2---:R-:W-:Y:S01]  /*07d0*/  NOP ;  /* 0x0000000000007918 */ /* 0x004fe20000000000 */
.L_x_10:
[----:B------:R-:W2:Y:S01]  /*07e0*/  SHFL.IDX PT, R2, R85, RZ, 0x1f ;  /* 0x00001fff55027589 */ /* 0x000ea200000e0000 */
[----:B------:R-:W-:Y:S01]  /*07f0*/  NOP ;  /* 0x0000000000007918 */ /* 0x000fe20000000000 */
[----:B--2---:R-:W-:-:S13]  /*0800*/  ISETP.NE.AND P0, PT, R2, 0x3, PT ;  /* 0x000000030200780c */ /* 0x004fda0003f05270 */
[----:B------:R-:W-:Y:S05]  /*0810*/  @P0 BRA `(.L_x_11) ;  /* 0x0000000000300947 */ /* 0x000fea0003800000 */
[----:B-1----:R-:W1:Y:S01]  /*0820*/  S2UR UR6, SR_CgaCtaId ;  /* 0x00000000000679c3 */ /* 0x002e620000008800 */
[----:B------:R-:W-:Y:S01]  /*0830*/  UMOV UR4, 0x400 ;  /* 0x0000040000047882 */ /* 0x000fe20000000000 */
[----:B------:R-:W-:Y:S01]  /*0840*/  UMOV UR5, 0x20 ;  /* 0x0000002000057882 */ /* 0x000fe20000000000 */
[----:B------:R-:W-:Y:S01]  /*0850*/  ELECT P0, URZ, PT ;  /* 0x0000000000ff782f */ /* 0x000fe20003800000 */
[----:B-1----:R-:W-:Y:S02]  /*0860*/  ULEA UR6, UR6, UR4, 0x18 ;  /* 0x0000000406067291 */ /* 0x002fe4000f8ec0ff */
[----:B------:R-:W-:-:S04]  /*0870*/  UIADD3 UR4, UPT, UPT, -UR5, 0x100000, URZ ;  /* 0x0010000005047890 */ /* 0x000fc8000fffe1ff */
[----:B------:R-:W-:Y:S02]  /*0880*/  USHF.L.U32 UR5, UR4, 0xb, URZ ;  /* 0x0000000b04057899 */ /* 0x000fe400080006ff */
[----:B------:R-:W-:Y:S01]  /*0890*/  USHF.L.U32 UR4, UR4, 0x1, URZ ;  /* 0x0000000104047899 */ /* 0x000fe200080006ff */
[----:B------:R-:W1:Y:S11]  /*08a0*/  FENCE.VIEW.ASYNC.S ;  /* 0x00000000000073c6 */ /* 0x000e760000000000 */
[----:B-1----:R2:W1:Y:S01]  /*08b0*/  SYNCS.EXCH.64 URZ, [UR6+0x50], UR4 ;  /* 0x0000500406ff75b2 */ /* 0x0024620008000100 */
[----:B------:R2:W1:Y:S02]  /*08c0*/  SYNCS.EXCH.64 URZ, [UR6+0x58], UR4 ;  /* 0x0000580406ff75b2 */ /* 0x0004640008000100 */
[----:B--2---:R-:W-:Y:S01]  /*08d0*/  NOP ;  /* 0x0000000000007918 */ /* 0x004fe20000000000 */
.L_x_11:
[----:B------:R-:W2:Y:S01]  /*08e0*/  SHFL.IDX PT, R2, R85, RZ, 0x1f ;  /* 0x00001fff55027589 */ /* 0x000ea200000e0000 */
[----:B------:R-:W-:Y:S01]  /*08f0*/  NOP ;  /* 0x0000000000007918 */ /* 0x000fe20000000000 */
[----:B--2---:R-:W-:-:S13]  /*0900*/  ISETP.NE.AND P0, PT, R2, 0x4, PT ;  /* 0x000000040200780c */ /* 0x004fda0003f05270 */
[----:B------:R-:W-:Y:S05]  /*0910*/  @P0 BRA `(.L_x_12) ;  /* 0x00000000004c0947 */ /* 0x000fea0003800000 */
[----:B-1----:R-:W1:Y:S01]  /*0920*/  S2UR UR6, SR_CgaCtaId ;  /* 0x00000000000679c3 */ /* 0x002e620000008800 */
[----:B------:R-:W-:Y:S01]  /*0930*/  UMOV UR4, 0x1e0 ;  /* 0x000001e000047882 */ /* 0x000fe20000000000 */
[----:B------:R-:W-:Y:S01]  /*0940*/  UMOV UR5, 0x400 ;  /* 0x0000040000057882 */ /* 0x000fe20000000000 */
[----:B------:R-:W-:Y:S01]  /*0950*/  USEL UR4, UR4, 0x1a0, UP3 ;  /* 0x000001a004047887 */ /* 0x000fe20009800000 */
[----:B------:R-:W-:Y:S01]  /*0960*/  UMOV UR8, 0x1 ;  /* 0x0000000100087882 */ /* 0x000fe20000000000 */
[----:B------:R-:W-:Y:S01]  /*0970*/  ELECT P0, URZ, PT ;  /* 0x0000000000ff782f */ /* 0x000fe20003800000 */
[----:B------:R-:W-:-:S04]  /*0980*/  UIADD3 UR8, UPT, UPT, -UR8, 0x100000, URZ ;  /* 0x0010000008087890 */ /* 0x000fc8000fffe1ff */
[----:B------:R-:W-:Y:S02]  /*0990*/  USHF.L.U32 UR9, UR8, 0xb, URZ ;  /* 0x0000000b08097899 */ /* 0x000fe400080006ff */
[----:B------:R-:W-:Y:S02]  /*09a0*/  USHF.L.U32 UR8, UR8, 0x1, URZ ;  /* 0x0000000108087899 */ /* 0x000fe400080006ff */
[----:B-1----:R-:W-:Y:S02]  /*09b0*/  ULEA UR6, UR6, UR5, 0x18 ;  /* 0x0000000506067291 */ /* 0x002fe4000f8ec0ff */
[----:B------:R-:W-:-:S04]  /*09c0*/  UIADD3 UR4, UPT, UPT, -UR4, 0x100000, URZ ;  /* 0x0010000004047890 */ /* 0x000fc8000fffe1ff */
[----:B------:R-:W-:Y:S02]  /*09d0*/  USHF.L.U32 UR5, UR4, 0xb, URZ ;  /* 0x0000000b04057899 */ /* 0x000fe400080006ff */
[----:B------:R-:W-:Y:S01]  /*09e0*/  USHF.L.U32 UR4, UR4, 0x1, URZ ;  /* 0x0000000104047899 */ /* 0x000fe200080006ff */
[----:B------:R-:W1:Y:S03]  /*09f0*/  FENCE.VIEW.ASYNC.S ;  /* 0x00000000000073c6 */ /* 0x000e660000000000 */
[----:B-1----:R2:W1:Y:S08]  /*0a00*/  SYNCS.EXCH.64 URZ, [UR6+0x60], UR8 ;  /* 0x0000600806ff75b2 */ /* 0x0024700008000100 */
[----:B------:R2:W1:Y:S01]  /*0a10*/  SYNCS.EXCH.64 URZ, [UR6+0x70], UR4 ;  /* 0x0000700406ff75b2 */ /* 0x0004620008000100 */
[----:B------:R2:W1:Y:S01]  /*0a20*/  SYNCS.EXCH.64 URZ, [UR6+0x68], UR8 ;  /* 0x0000680806ff75b2 */ /* 0x0004620008000100 */
[----:B------:R2:W1:Y:S02]  /*0a30*/  SYNCS.EXCH.64 URZ, [UR6+0x78], UR4 ;  /* 0x0000780406ff75b2 */ /* 0x0004640008000100 */
[----:B--2---:R-:W-:Y:S01]  /*0a40*/  NOP ;  /* 0x0000000000007918 */ /* 0x004fe20000000000 */
.L_x_12:
        /* <DEDUP_REMOVED lines=20> */
[----:B------:R2:W1:Y:S01]  /*0b90*/  SYNCS.EXCH.64 URZ, [UR4+0xa8], UR6 ;  /* 0x0000a80604ff75b2 */ /* 0x0004620008000100 */
[----:B------:R2:W1:Y:S01]  /*0ba0*/  SYNCS.EXCH.64 URZ, [UR4+0x90], UR8 ;  /* 0x0000900804ff75b2 */ /* 0x0004620008000100 */
[----:B------:R2:W1:Y:S01]  /*0bb0*/  SYNCS.EXCH.64 URZ, [UR4+0xb0], UR6 ;  /* 0x0000b00604ff75b2 */ /* 0x0004620008000100 */
[----:B------:R2:W1:Y:S01]  /*0bc0*/  SYNCS.EXCH.64 URZ, [UR4+0x98], UR8 ;  /* 0x0000980804ff75b2 */ /* 0x0004620008000100 */
[----:B------:R2:W1:Y:S02]  /*0bd0*/  SYNCS.EXCH.64 URZ, [UR4+0xb8], UR6 ;  /* 0x0000b80604ff75b2 */ /* 0x0004640008000100 */
[----:B--2---:R-:W-:Y:S01]  /*0be0*/  NOP ;  /* 0x0000000000007918 */ /* 0x004fe20000000000 */
.L_x_13:
[----:B------:R-:W2:Y:S01]  /*0bf0*/  SHFL.IDX PT, R2, R85, RZ, 0x1f ;  /* 0x00001fff55027589 */ /* 0x000ea200000e0000 */
[----:B------:R-:W-:Y:S01]  /*0c00*/  NOP ;  /* 0x0000000000007918 */ /* 0x000fe20000000000 */
[----:B--2---:R-:W-:-:S13]  /*0c10*/  ISETP.NE.AND P0, PT, R2, 0x3, PT ;  /* 0x000000030200780c */ /* 0x004fda0003f05270 */
[----:B------:R-:W-:Y:S05]  /*0c20*/  @P0 BRA `(.L_x_14) ;  /* 0x0000000000380947 */ /* 0x000fea0003800000 */
[----:B------:R-:W2:Y:S01]  /*0c30*/  S2UR UR5, SR_CgaCtaId ;  /* 0x00000000000579c3 */ /* 0x000ea20000008800 */
[----:B-1----:R-:W-:Y:S01]  /*0c40*/  UMOV UR4, 0x400 ;  /* 0x0000040000047882 */ /* 0x002fe20000000000 */
[----:B------:R-:W-:Y:S01]  /*0c50*/  UMOV UR6, 0x20 ;  /* 0x0000002000067882 */ /* 0x000fe20000000000 */
[----:B------:R-:W-:Y:S01]  /*0c60*/  ELECT P0, URZ, PT ;  /* 0x0000000000ff782f */ /* 0x000fe20003800000 */
[----:B------:R-:W-:-:S04]  /*0c70*/  UIADD3 UR6, UPT, UPT, -UR6, 0x100000, URZ ;  /* 0x0010000006067890 */ /* 0x000fc8000fffe1ff */
[----:B------:R-:W-:Y:S02]  /*0c80*/  USHF.L.U32 UR7, UR6, 0xb, URZ ;  /* 0x0000000b06077899 */ /* 0x000fe400080006ff */
[----:B------:R-:W-:Y:S02]  /*0c90*/  USHF.L.U32 UR6, UR6, 0x1, URZ ;  /* 0x0000000106067899 */ /* 0x000fe400080006ff */
[----:B--2---:R-:W-:Y:S01]  /*0ca0*/  ULEA UR4, UR5, UR4, 0x18 ;  /* 0x0000000405047291 */ /* 0x004fe2000f8ec0ff */
[----:B------:R-:W1:Y:S11]  /*0cb0*/  FENCE.VIEW.ASYNC.S ;  /* 0x00000000000073c6 */ /* 0x000e760000000000 */
[----:B-1----:R2:W1:Y:S01]  /*0cc0*/  SYNCS.EXCH.64 URZ, [UR4+0xc0], UR6 ;  /* 0x0000c00604ff75b2 */ /* 0x0024620008000100 */
[----:B------:R2:W1:Y:S01]  /*0cd0*/  SYNCS.EXCH.64 URZ, [UR4+0xd0], UR6 ;  /* 0x0000d00604ff75b2 */ /* 0x0004620008000100 */
[----:B------:R2:W1:Y:S01]  /*0ce0*/  SYNCS.EXCH.64 URZ, [UR4+0xc8], UR6 ;  /* 0x0000c80604ff75b2 */ /* 0x0004620008000100 */
[----:B------:R2:W1:Y:S02]  /*0cf0*/  SYNCS.EXCH.64 URZ, [UR4+0xd8], UR6 ;  /* 0x0000d80604ff75b2 */ /* 0x0004640008000100 */
[----:B--2---:R-:W-:Y:S01]  /*0d00*/  NOP ;  /* 0x0000000000007918 */ /* 0x004fe20000000000 */
.L_x_14:
[----:B-1----:R-:W1:Y:S01]  /*0d10*/  LDCU UR4, c[0x0][0x36c] ;  /* 0x00006d80ff0477ac */ /* 0x002e620008000800 */
[----:B------:R-:W-:Y:S01]  /*0d20*/  ISETP.NE.OR P3, PT, R0, 0x2, !P3 ;  /* 0x000000020000780c */ /* 0x000fe20005f65670 */
[----:B------:R-:W-:Y:S01]  /*0d30*/  NOP ;  /* 0x0000000000007918 */ /* 0x000fe20000000000 */
[----:B------:R-:W-:Y:S01]  /*0d40*/  LOP3.LUT R0, R93, 0x1f, RZ, 0xc0, !PT ;  /* 0x0000001f5d007812 */ /* 0x000fe200078ec0ff */
[----:B------:R-:W-:Y:S02]  /*0d50*/  UISETP.NE.AND UP4, UPT, UR17, URZ, UPT ;  /* 0x000000ff1100728c */ /* 0x000fe4000bf85270 */
[----:B-1----:R-:W-:-:S09]  /*0d60*/  UISETP.EQ.U32.AND UP5, UPT, UR4, 0x1, UPT ;  /* 0x000000010400788c */ /* 0x002fd2000bfa2070 */
[----:B------:R-:W-:Y:S05]  /*0d70*/  BRA.U !UP5, `(.L_x_15) ;  /* 0x000000010d087547 */ /* 0x000fea000b800000 */
[----:B---34-:R-:W-:Y:S01]  /*0d80*/  UCGABAR_ARV ;  /* 0x00000000000079c7 */ /* 0x018fe20008000000 */
[----:B------:R-:W-:Y:S05]  /*0d90*/  BRA `(.L_x_16) ;  /* 0x0000000000047947 */ /* 0x000fea0003800000 */
.L_x_15:
[----:B---34-:R-:W-:Y:S01]  /*0da0*/  NOP ;  /* 0x0000000000007918 */ /* 0x018fe20000000000 */
.L_x_16:
[----:B------:R-:W1:Y:S01]  /*0db0*/  S2UR UR7, SR_CTAID.X ;  /* 0x00000000000779c3 */ /* 0x000e620000002500 */
[----:B------:R-:W-:-:S05]  /*0dc0*/  CS2R.32 R3, SR_CgaSize ;  /* 0x0000000000037805 */ /* 0x000fca0000008a00 */
[----:B------:R-:W-:-:S05]  /*0dd0*/  IMAD R3, R3, -0xa0, RZ ;  /* 0xffffff6003037824 */ /* 0x000fca00078e02ff */
[----:B------:R-:W-:-:S14]  /*0de0*/  R2UR UR5, R3 ;  /* 0x00000000030572ca */ /* 0x000fdc00000e0000 */
[----:B------:R-:W2:Y:S01]  /*0df0*/  LDCU UR5, c[0x0][UR5+0x2b0] ;  /* 0x00005600050577ac */ /* 0x000ea20008000800 */
[----:B------:R-:W-:-:S05]  /*0e00*/  CS2R.32 R3, SR_CgaSize ;  /* 0x0000000000037805 */ /* 0x000fca0000008a00 */
[----:B------:R-:W-:-:S05]  /*0e10*/  IMAD R3, R3, -0xa0, RZ ;  /* 0xffffff6003037824 */ /* 0x000fca00078e02ff */
[----:B------:R-:W-:-:S14]  /*0e20*/  R2UR UR4, R3 ;  /* 0x00000000030472ca */ /* 0x000fdc00000e0000 */
[----:B------:R-:W3:Y:S01]  /*0e30*/  LDCU UR4, c[0x0][UR4+0x2b4] ;  /* 0x00005680040477ac */ /* 0x000ee20008000800 */
[----:B------:R-:W4:Y:S01]  /*0e40*/  S2UR UR8, SR_CTAID.Y ;  /* 0x00000000000879c3 */ /* 0x000f220000002600 */
[----:B------:R-:W3:Y:S01]  /*0e50*/  LDCU UR21, c[0x0][0xb24] ;  /* 0x00016480ff1577ac */ /* 0x000ee20008000800 */
[----:B------:R-:W-:-:S05]  /*0e60*/  CS2R.32 R3, SR_CgaSize ;  /* 0x0000000000037805 */ /* 0x000fca0000008a00 */
[----:B------:R-:W-:-:S05]  /*0e70*/  IMAD R3, R3, -0xa0, RZ ;  /* 0xffffff6003037824 */ /* 0x000fca00078e02ff */
[----:B------:R-:W-:-:S14]  /*0e80*/  R2UR UR62, R3 ;  /* 0x00000000033e72ca */ /* 0x000fdc00000e0000 */
[----:B------:R-:W4:Y:S01]  /*0e90*/  LDCU UR62, c[0x0][UR62+0x2a0] ;  /* 0x000054003e3e77ac */ /* 0x000f220008000800 */
[----:B------:R-:W4:Y:S01]  /*0ea0*/  S2UR UR9, SR_CgaCtaId ;  /* 0x00000000000979c3 */ /* 0x000f220000008800 */
[----:B------:R-:W-:-:S05]  /*0eb0*/  CS2R.32 R3, SR_CgaSize ;  /* 0x0000000000037805 */ /* 0x000fca0000008a00 */
[----:B------:R-:W-:-:S05]  /*0ec0*/  IMAD R3, R3, -0xa0, RZ ;  /* 0xffffff6003037824 */ /* 0x000fca00078e02ff */
[----:B------:R-:W-:-:S14]  /*0ed0*/  R2UR UR59, R3 ;  /* 0x00000000033b72ca */ /* 0x000fdc00000e0000 */
[----:B------:R-:W4:Y:S01]  /*0ee0*/  LDCU UR59, c[0x0][UR59+0x2a4] ;  /* 0x000054803b3b77ac */ /* 0x000f220008000800 */
[----:B------:R-:W4:Y:S01]  /*0ef0*/  LDCU UR42, c[0x0][0xb24] ;  /* 0x00016480ff2a77ac */ /* 0x000f220008000800 */
[----:B-1----:R-:W-:Y:S01]  /*0f00*/  I2FP.F32.U32 R3, UR7 ;  /* 0x0000000700037c45 */ /* 0x002fe20008201000 */
[----:B------:R-:W1:Y:S01]  /*0f10*/  S2UR UR36, SR_CTAID.Z ;  /* 0x00000000002479c3 */ /* 0x000e620000002700 */
[----:B------:R-:W1:Y:S03]  /*0f20*/  LDCU UR27, c[0x0][0xb30] ;  /* 0x00016600ff1b77ac */ /* 0x000e660008000800 */
[----:B--2---:R-:W-:Y:S01]  /*0f30*/  FMUL R3, R3, UR5 ;  /* 0x0000000503037c20 */ /* 0x004fe20008400000 */
[----:B---3--:R-:W-:Y:S01]  /*0f40*/  UISETP.GE.AND UP2, UPT, UR21, 0x1, UPT ;  /* 0x000000011500788c */ /* 0x008fe2000bf46270 */
[----:B----4-:R-:W-:Y:S01]  /*0f50*/  I2FP.F32.U32 R2, UR8 ;  /* 0x0000000800027c45 */ /* 0x010fe20008201000 */
[----:B------:R-:W-:Y:S01]  /*0f60*/  UMOV UR16, UR7 ;  /* 0x0000000700107c82 */ /* 0x000fe20008000000 */
[----:B------:R-:W-:-:S02]  /*0f70*/  UMOV UR20, UR8 ;  /* 0x0000000800147c82 */ /* 0x000fc40008000000 */
[----:B------:R-:W2:Y:S01]  /*0f80*/  F2I.U32.TRUNC.NTZ R3, R3 ;  /* 0x0000000300037305 */ /* 0x000ea2000020f000 */
[----:B------:R-:W-:Y:S01]  /*0f90*/  FMUL R2, R2, UR4 ;  /* 0x0000000402027c20 */ /* 0x000fe20008400000 */
[----:B------:R-:W-:-:S06]  /*0fa0*/  USHF.L.U32 UR28, UR9, 0xc, URZ ;  /* 0x0000000c091c7899 */ /* 0x000fcc00080006ff */
[----:B------:R-:W3:Y:S01]  /*0fb0*/  F2I.U32.TRUNC.NTZ R2, R2 ;  /* 0x0000000200027305 */ /* 0x000ee2000020f000 */
[----:B--2---:R-:W-:Y:S02]  /*0fc0*/  R2UR UR4, R3 ;  /* 0x00000000030472ca */ /* 0x004fe400000e0000 */
[----:B---3--:R-:W-:Y:S02]  /*0fd0*/  R2UR UR6, R2 ;  /* 0x00000000020672ca */ /* 0x008fe400000e0000 */
[----:B------:R-:W-:-:S09]  /*0fe0*/  PRMT R2, RZ, 0x7610, R2 ;  /* 0x00007610ff027816 */ /* 0x000fd20000000002 */
[----:B------:R-:W-:-:S04]  /*0ff0*/  UIADD3 UR5, UPT, UPT, -UR4, URZ, URZ ;  /* 0x000000ff04057290 */ /* 0x000fc8000fffe1ff */
[----:B------:R-:W-:Y:S02]  /*1000*/  UIMAD UR62, UR62, UR5, UR7 ;  /* 0x000000053e3e72a4 */ /* 0x000fe4000f8e0207 */
[----:B------:R-:W-:-:S04]  /*1010*/  UIADD3 UR4, UPT, UPT, -UR6, URZ, URZ ;  /* 0x000000ff06047290 */ /* 0x000fc8000fffe1ff */
[----:B------:R-:W-:Y:S01]  /*1020*/  UIMAD UR59, UR59, UR4, UR8 ;  /* 0x000000043b3b72a4 */ /* 0x000fe2000f8e0208 */
[----:B-1----:R-:W-:Y:S11]  /*1030*/  BRA.U UP4, `(.L_x_17) ;  /* 0x0000000104247547 */ /* 0x002ff6000b800000 */
[----:B------:R-:W-:Y:S02]  /*1040*/  UISETP.NE.AND UP0, UPT, UR59, URZ, UPT ;  /* 0x000000ff3b00728c */ /* 0x000fe4000bf05270 */
[----:B------:R-:W-:Y:S02]  /*1050*/  UISETP.NE.AND UP1, UPT, UR59, 0x1, UPT ;  /* 0x000000013b00788c */ /* 0x000fe4000bf25270 */
[----:B------:R-:W-:Y:S02]  /*1060*/  UISETP.EQ.OR UP0, UPT, UR62, URZ, !UP0 ;  /* 0x000000ff3e00728c */ /* 0x000fe4000c702670 */
[----:B------:R-:W-:Y:S02]  /*1070*/  USEL UR4, URZ, 0x2, UP1 ;  /* 0x00000002ff047887 */ /* 0x000fe40008800000 */
[----:B------:R-:W-:Y:S02]  /*1080*/  USEL UR5, URZ, 0x1, !UP0 ;  /* 0x00000001ff057887 */ /* 0x000fe4000c000000 */
[----:B------:R-:W-:-:S04]  /*1090*/  UISETP.NE.AND UP0, UPT, UR62, URZ, UPT ;  /* 0x000000ff3e00728c */ /* 0x000fc8000bf05270 */
[----:B------:R-:W-:-:S04]  /*10a0*/  USEL UR4, UR4, 0x2, UP0 ;  /* 0x0000000204047887 */ /* 0x000fc80008000000 */
[----:B------:R-:W-:-:S06]  /*10b0*/  UIADD3 UR4, UPT, UPT, UR5, UR4, URZ ;  /* 0x0000000405047290 */ /* 0x000fcc000fffe0ff */
[----:B------:R-:W-:Y:S02]  /*10c0*/  MOV R2, UR4 ;  /* 0x0000000400027c02 */ /* 0x000fe40008000f00 */
.L_x_17:
[----:B------:R-:W-:Y:S05]  /*10d0*/  BRA.U !UP2, `(.L_x_18) ;  /* 0x000000010ad47547 */ /* 0x000fea000b800000 */
[----:B------:R-:W1:Y:S01]  /*10e0*/  LDCU.128 UR12, c[0x0][0xb10] ;  /* 0x00016200ff0c77ac */ /* 0x000e620008000c00 */
[----:B------:R-:W2:Y:S01]  /*10f0*/  LDCU UR6, c[0x0][0x370] ;  /* 0x00006e00ff0677ac */ /* 0x000ea20008000800 */
[----:B------:R-:W3:Y:S01]  /*1100*/  LDCU UR5, c[0x0][0x374] ;  /* 0x00006e80ff0577ac */ /* 0x000ee20008000800 */
[----:B------:R-:W4:Y:S01]  /*1110*/  LDCU UR26, c[0x0][0xb0c] ;  /* 0x00016180ff1a77ac */ /* 0x000f220008000800 */
[----:B------:R-:W4:Y:S01]  /*1120*/  LDCU UR4, c[0x0][0xb20] ;  /* 0x00016400ff0477ac */ /* 0x000f220008000800 */
[----:B------:R-:W4:Y:S01]  /*1130*/  LDCU.64 UR8, c[0x0][0xb28] ;  /* 0x00016500ff0877ac */ /* 0x000f220008000a00 */
[----:B-1----:R-:W-:Y:S02]  /*1140*/  UISETP.NE.AND UP0, UPT, UR14, 0x1, UPT ;  /* 0x000000010e00788c */ /* 0x002fe4000bf05270 */
[----:B---3--:R-:W-:Y:S02]  /*1150*/  UIMAD.WIDE.U32 UR10, UR5, UR15, URZ ;  /* 0x0000000f050a72a5 */ /* 0x008fe4000f8e00ff */
[----:B--2---:R-:W-:-:S02]  /*1160*/  UIMAD.WIDE.U32 UR22, UR6, UR12, URZ ;  /* 0x0000000c061672a5 */ /* 0x004fc4000f8e00ff */
[----:B----4-:R-:W-:Y:S02]  /*1170*/  UISETP.NE.AND UP1, UPT, UR26, 0x1, UPT ;  /* 0x000000011a00788c */ /* 0x010fe4000bf25270 */
[----:B------:R-:W-:Y:S01]  /*1180*/  UISETP.NE.AND UP2, UPT, UR21, 0x1, UPT ;  /* 0x000000011500788c */ /* 0x000fe2000bf45270 */
[----:B------:R-:W-:Y:S02]  /*1190*/  UMOV UR10, UR11 ;  /* 0x0000000b000a7c82 */ /* 0x000fe40008000000 */
[----:B------:R-:W-:Y:S01]  /*11a0*/  UMOV UR22, UR23 ;  /* 0x0000001700167c82 */ /* 0x000fe20008000000 */
[----:B------:R-:W-:Y:S02]  /*11b0*/  @UP0 USHF.R.U32.HI UR5, URZ, UR4, UR10 ;  /* 0x00000004ff050299 */ /* 0x000fe4000801160a */
[----:B------:R-:W-:Y:S02]  /*11c0*/  UIMAD.WIDE.U32 UR24, UR20, UR15, URZ ;  /* 0x0000000f141872a5 */ /* 0x000fe4000f8e00ff */
[----:B------:R-:W-:-:S02]  /*11d0*/  UIMAD.WIDE.U32 UR10, UR5, UR8, URZ ;  /* 0x00000008050a72a5 */ /* 0x000fc4000f8e00ff */
[----:B------:R-:W-:Y:S02]  /*11e0*/  @UP1 USHF.R.U32.HI UR6, URZ, UR13, UR22 ;  /* 0x0000000dff061299 */ /* 0x000fe40008011616 */
[----:B------:R-:W-:Y:S02]  /*11f0*/  UIMAD.WIDE.U32 UR18, UR16, UR12, URZ ;  /* 0x0000000c101272a5 */ /* 0x000fe4000f8e00ff */
[----:B------:R-:W-:Y:S01]  /*1200*/  UIMAD.WIDE.U32 UR22, UR6, UR8, URZ ;  /* 0x00000008061672a5 */ /* 0x000fe2000f8e00ff */
[----:B------:R-:W-:Y:S01]  /*1210*/  UMOV UR24, UR25 ;  /* 0x0000001900187c82 */ /* 0x000fe20008000000 */
[----:B------:R-:W-:Y:S01]  /*1220*/  UMOV UR10, UR11 ;  /* 0x0000000b000a7c82 */ /* 0x000fe20008000000 */
[----:B------:R-:W-:Y:S02]  /*1230*/  USHF.R.U32.HI UR24, URZ, UR4, UR24 ;  /* 0x00000004ff187299 */ /* 0x000fe40008011618 */
[----:B------:R-:W-:Y:S02]  /*1240*/  @UP2 USHF.R.U32.HI UR5, URZ, UR9, UR10 ;  /* 0x00000009ff052299 */ /* 0x000fe4000801160a */
[----:B------:R-:W-:Y:S01]  /*1250*/  UMOV UR7, UR23 ;  /* 0x0000001700077c82 */ /* 0x000fe20008000000 */
[----:B------:R-:W-:Y:S01]  /*1260*/  UMOV UR18, UR19 ;  /* 0x0000001300127c82 */ /* 0x000fe20008000000 */
[----:B------:R-:W-:-:S02]  /*1270*/  @UP2 USHF.R.U32.HI UR6, URZ, UR9, UR7 ;  /* 0x00000009ff062299 */ /* 0x000fc40008011607 */
[----:B------:R-:W-:Y:S02]  /*1280*/  USHF.R.U32.HI UR13, URZ, UR13, UR18 ;  /* 0x0000000dff0d7299 */ /* 0x000fe40008011612 */
[----:B------:R-:W-:Y:S02]  /*1290*/  USEL UR4, UR20, UR24, !UP0 ;  /* 0x0000001814047287 */ /* 0x000fe4000c000000 */
[----:B------:R-:W-:Y:S02]  /*12a0*/  UIMAD UR7, UR5, UR21, URZ ;  /* 0x00000015050772a4 */ /* 0x000fe4000f8e02ff */
[----:B------:R-:W-:Y:S02]  /*12b0*/  USEL UR5, UR16, UR13, !UP1 ;  /* 0x0000000d10057287 */ /* 0x000fe4000c800000 */
[----:B------:R-:W-:Y:S02]  /*12c0*/  UIMAD UR12, UR6, UR21, URZ ;  /* 0x00000015060c72a4 */ /* 0x000fe4000f8e02ff */
[----:B------:R-:W-:-:S02]  /*12d0*/  UISETP.GE.AND UP0, UPT, UR4, UR7, UPT ;  /* 0x000000070400728c */ /* 0x000fc4000bf06270 */
[----:B------:R-:W-:Y:S02]  /*12e0*/  UIMAD.WIDE.U32 UR10, UR4, UR8, URZ ;  /* 0x00000008040a72a5 */ /* 0x000fe4000f8e00ff */
[----:B------:R-:W-:Y:S02]  /*12f0*/  UISETP.GE.OR UP0, UPT, UR5, UR12, UP0 ;  /* 0x0000000c0500728c */ /* 0x000fe40008706670 */
[----:B------:R-:W-:Y:S02]  /*1300*/  UIMAD.WIDE.U32 UR12, UR5, UR8, URZ ;  /* 0x00000008050c72a5 */ /* 0x000fe4000f8e00ff */
[----:B------:R-:W-:Y:S01]  /*1310*/  UIADD3 UR10, UPT, UPT, -UR4, URZ, URZ ;  /* 0x000000ff040a7290 */ /* 0x000fe2000fffe1ff */
[----:B------:R-:W-:Y:S01]  /*1320*/  UMOV UR8, UR11 ;  /* 0x0000000b00087c82 */ /* 0x000fe20008000000 */
[----:B------:R-:W-:Y:S02]  /*1330*/  UIADD3 UR11, UPT, UPT, -UR5, URZ, URZ ;  /* 0x000000ff050b7290 */ /* 0x000fe4000fffe1ff */
[----:B------:R-:W-:-:S03]  /*1340*/  USHF.R.U32.HI UR8, URZ, UR9, UR8 ;  /* 0x00000009ff087299 */ /* 0x000fc60008011608 */
[----:B------:R-:W-:Y:S01]  /*1350*/  @!UP0 UMOV UR7, UR13 ;  /* 0x0000000d00078c82 */ /* 0x000fe20008000000 */
[----:B------:R-:W-:Y:S02]  /*1360*/  UIMAD UR20, UR14, UR10, UR20 ;  /* 0x0000000a0e1472a4 */ /* 0x000fe4000f8e0214 */
[----:B------:R-:W-:Y:S02]  /*1370*/  USEL UR8, UR4, UR8, !UP2 ;  /* 0x0000000804087287 */ /* 0x000fe4000d000000 */
[----:B------:R-:W-:Y:S02]  /*1380*/  @!UP0 USHF.R.U32.HI UR7, URZ, UR9, UR7 ;  /* 0x00000009ff078299 */ /* 0x000fe40008011607 */
[----:B------:R-:W-:Y:S02]  /*1390*/  UIADD3 UR9, UPT, UPT, -UR8, URZ, URZ ;  /* 0x000000ff08097290 */ /* 0x000fe4000fffe1ff */
[----:B------:R-:W-:Y:S02]  /*13a0*/  @!UP0 USEL UR7, UR5, UR7, !UP2 ;  /* 0x0000000705078287 */ /* 0x000fe4000d000000 */
[----:B------:R-:W-:-:S02]  /*13b0*/  UIMAD UR9, UR21, UR9, UR4 ;  /* 0x00000009150972a4 */ /* 0x000fc4000f8e0204 */
[----:B------:R-:W-:Y:S02]  /*13c0*/  @!UP0 UIADD3 UR8, UPT, UPT, UR8, -UR7, URZ ;  /* 0x8000000708088290 */ /* 0x000fe4000fffe0ff */
[----:B------:R-:W-:Y:S02]  /*13d0*/  @!UP0 UIMAD UR6, UR9, UR6, UR7 ;  /* 0x00000006090682a4 */ /* 0x000fe4000f8e0207 */
[----:B------:R-:W-:Y:S02]  /*13e0*/  @!UP0 UIMAD UR4, UR8, UR21, UR5 ;  /* 0x00000015080482a4 */ /* 0x000fe4000f8e0205 */
[----:B------:R-:W-:Y:S02]  /*13f0*/  UIMAD UR16, UR26, UR11, UR16 ;  /* 0x0000000b1a1072a4 */ /* 0x000fe4000f8e0210 */
[----:B------:R-:W-:Y:S01]  /*1400*/  UIMAD UR20, UR4, UR14, UR20 ;  /* 0x0000000e041472a4 */ /* 0x000fe2000f8e0214 */
[----:B------:R-:W-:Y:S02]  /*1410*/  @!UP0 UMOV UR5, UR6 ;  /* 0x0000000600058c82 */ /* 0x000fe40008000000 */
[----:B------:R-:W-:-:S12]  /*1420*/  UIMAD UR16, UR5, UR26, UR16 ;  /* 0x0000001a051072a4 */ /* 0x000fd8000f8e0210 */
.L_x_18:
[----:B------:R-:W-:Y:S02]  /*1430*/  UISETP.NE.AND UP1, UPT, UR27, 0x1, UPT ;  /* 0x000000011b00788c */ /* 0x000fe4000bf25270 */
[----:B------:R-:W-:Y:S02]  /*1440*/  UISETP.NE.AND UP0, UPT, UR17, 0x2, UPT ;  /* 0x000000021100788c */ /* 0x000fe4000bf05270 */
[----:B------:R-:W-:-:S05]  /*1450*/  ULOP3.LUT UR28, UR28, 0x1000, URZ, 0xc0, !UPT ;  /* 0x000010001c1c7892 */ /* 0x000fca000f8ec0ff */
[----:B------:R-:W-:Y:S07]  /*1460*/  BRA.U UP1, `(.L_x_19) ;  /* 0x0000000101447547 */ /* 0x000fee000b800000 */
[----:B------:R-:W1:Y:S01]  /*1470*/  LDCU.128 UR8, c[0x0][0xb10] ;  /* 0x00016200ff0877ac */ /* 0x000e620008000c00 */
[----:B------:R-:W2:Y:S01]  /*1480*/  LDCU UR12, c[0x0][0xb0c] ;  /* 0x00016180ff0c77ac */ /* 0x000ea20008000800 */
[----:B------:R-:W3:Y:S01]  /*1490*/  LDCU UR13, c[0x0][0xb20] ;  /* 0x00016400ff0d77ac */ /* 0x000ee20008000800 */
[----:B-1----:R-:W-:Y:S02]  /*14a0*/  UIMAD.WIDE.U32 UR6, UR16, UR8, URZ ;  /* 0x00000008100672a5 */ /* 0x002fe4000f8e00ff */
[----:B------:R-:W-:Y:S02]  /*14b0*/  UIMAD.WIDE.U32 UR4, UR20, UR11, URZ ;  /* 0x0000000b140472a5 */ /* 0x000fe4000f8e00ff */
[----:B--2---:R-:W-:Y:S02]  /*14c0*/  UISETP.NE.AND UP2, UPT, UR12, 0x1, UPT ;  /* 0x000000010c00788c */ /* 0x004fe4000bf45270 */
[----:B------:R-:W-:Y:S01]  /*14d0*/  UISETP.NE.AND UP1, UPT, UR10, 0x1, UPT ;  /* 0x000000010a00788c */ /* 0x000fe2000bf25270 */
[----:B------:R-:W-:-:S02]  /*14e0*/  UMOV UR6, UR7 ;  /* 0x0000000700067c82 */ /* 0x000fc40008000000 */
[----:B------:R-:W-:Y:S01]  /*14f0*/  UMOV UR4, UR5 ;  /* 0x0000000500047c82 */ /* 0x000fe20008000000 */
[----:B------:R-:W-:Y:S02]  /*1500*/  USHF.R.U32.HI UR6, URZ, UR9, UR6 ;  /* 0x00000009ff067299 */ /* 0x000fe40008011606 */
[----:B---3--:R-:W-:Y:S02]  /*1510*/  USHF.R.U32.HI UR4, URZ, UR13, UR4 ;  /* 0x0000000dff047299 */ /* 0x008fe40008011604 */
[----:B------:R-:W-:Y:S02]  /*1520*/  USEL UR5, UR16, UR6, !UP2 ;  /* 0x0000000610057287 */ /* 0x000fe4000d000000 */
[----:B------:R-:W-:-:S04]  /*1530*/  USEL UR4, UR20, UR4, !UP1 ;  /* 0x0000000414047287 */ /* 0x000fc8000c800000 */
[----:B------:R-:W-:Y:S02]  /*1540*/  UIADD3 UR6, UPT, UPT, UR5, -UR4, URZ ;  /* 0x8000000405067290 */ /* 0x000fe4000fffe0ff */
[----:B------:R-:W-:Y:S02]  /*1550*/  UIADD3 UR4, UPT, UPT, -UR5, UR4, URZ ;  /* 0x0000000405047290 */ /* 0x000fe4000fffe1ff */
[----:B------:R-:W-:Y:S02]  /*1560*/  UIMAD UR20, UR6, UR10, UR20 ;  /* 0x0000000a061472a4 */ /* 0x000fe4000f8e0214 */
[----:B------:R-:W-:-:S12]  /*1570*/  UIMAD UR16, UR4, UR12, UR16 ;  /* 0x0000000c041072a4 */ /* 0x000fd8000f8e0210 */
.L_x_19:
[----:B------:R-:W-:Y:S05]  /*1580*/  BRA.U !UP5, `(.L_x_20) ;  /* 0x000000010d0c7547 */ /* 0x000fea000b800000 */
[----:B------:R-:W-:Y:S01]  /*1590*/  UCGABAR_WAIT ;  /* 0x0000000000007dc7 */ /* 0x000fe20008000000 */
[----:B------:R-:W-:Y:S01]  /*15a0*/  CCTL.IVALL ;  /* 0x00000000ff00798f */ /* 0x000fe20002000000 */
[----:B------:R-:W-:Y:S05]  /*15b0*/  BRA `(.L_x_21) ;  /* 0x0000000000047947 */ /* 0x000fea0003800000 */
.L_x_20:
[----:B------:R-:W-:Y:S06]  /*15c0*/  BAR.SYNC.DEFER_BLOCKING 0x0 ;  /* 0x0000000000007b1d */ /* 0x000fec0000010000 */
.L_x_21:
[----:B------:R-:W-:Y:S05]  /*15d0*/  BRA.U UP0, `(.L_x_22) ;  /* 0x0000001100907547 */ /* 0x000fea000b800000 */
[----:B------:R-:W1:Y:S01]  /*15e0*/  LDCU UR6, c[0x0][0x38c] ;  /* 0x00007180ff0677ac */ /* 0x000e620008000800 */
[----:B------:R-:W2:Y:S01]  /*15f0*/  S2UR UR8, SR_CgaCtaId ;  /* 0x00000000000879c3 */ /* 0x000ea20000008800 */
[----:B------:R-:W-:Y:S01]  /*1600*/  PLOP3.LUT P1, PT, PT, PT, UP3, 0x80, 0x8 ;  /* 0x000000000008781c */ /* 0x000fe20003f2f038 */
[----:B------:R-:W-:Y:S01]  /*1610*/  IMAD.MOV.U32 R12, RZ, RZ, 0x1 ;  /* 0x00000001ff0c7424 */ /* 0x000fe200078e00ff */
[----:B------:R-:W-:Y:S01]  /*1620*/  UMOV UR7, 0x400 ;  /* 0x0000040000077882 */ /* 0x000fe20000000000 */
[----:B------:R-:W-:Y:S01]  /*1630*/  UISETP.NE.AND UP1, UPT, UR17, URZ, UPT ;  /* 0x000000ff1100728c */ /* 0x000fe2000bf25270 */
[----:B------:R-:W-:Y:S02]  /*1640*/  ISETP.EQ.OR P2, PT, R0, RZ, P3 ;  /* 0x000000ff0000720c */ /* 0x000fe40001f42670 */
[----:B------:R-:W-:Y:S02]  /*1650*/  CS2R R10, SRZ ;  /* 0x00000000000a7805 */ /* 0x000fe4000001ff00 */
[----:B------:R-:W-:Y:S01]  /*1660*/  PLOP3.LUT P1, PT, P1, PT, PT, 0x8, 0x80 ;  /* 0x000000000080781c */ /* 0x000fe20000f2e170 */
[----:B------:R-:W-:Y:S01]  /*1670*/  IMAD.MOV.U32 R9, RZ, RZ, RZ ;  /* 0x000000ffff097224 */ /* 0x000fe200078e00ff */
[----:B------:R-:W3:Y:S01]  /*1680*/  LDCU UR40, c[0x0][0x370] ;  /* 0x00006e00ff2877ac */ /* 0x000ee20008000800 */
[----:B------:R-:W-:Y:S01]  /*1690*/  IMAD.MOV.U32 R8, RZ, RZ, 0x1 ;  /* 0x00000001ff087424 */ /* 0x000fe200078e00ff */
[----:B------:R-:W4:Y:S01]  /*16a0*/  LDCU.64 UR26, c[0x0][0x348] ;  /* 0x00006900ff1a77ac */ /* 0x000f220008000a00 */
[----:B-1----:R-:W-:-:S02]  /*16b0*/  UIADD3 UR5, UPT, UPT, UR6, 0x7f, URZ ;  /* 0x0000007f06057890 */ /* 0x002fc4000fffe0ff */
[----:B------:R-:W-:Y:S02]  /*16c0*/  USHF.R.U32.HI UR45, URZ, 0x7, UR28 ;  /* 0x00000007ff2d7899 */ /* 0x000fe4000801161c */
[----:B------:R-:W-:Y:S02]  /*16d0*/  USHF.R.S32.HI UR4, URZ, 0x1f, UR5 ;  /* 0x0000001fff047899 */ /* 0x000fe40008011405 */
[----:B------:R-:W-:Y:S02]  /*16e0*/  UIADD3 UR46, UPT, UPT, UR6, 0xfe, URZ ;  /* 0x000000fe062e7890 */ /* 0x000fe4000fffe0ff */
[----:B------:R-:W-:Y:S02]  /*16f0*/  ULEA.HI UR4, UR4, UR5, URZ, 0x7 ;  /* 0x0000000504047291 */ /* 0x000fe4000f8f38ff */
[----:B--2---:R-:W-:Y:S02]  /*1700*/  ULEA UR7, UR8, UR7, 0x18 ;  /* 0x0000000708077291 */ /* 0x004fe4000f8ec0ff */
[----:B------:R-:W-:-:S02]  /*1710*/  USHF.R.S32.HI UR43, URZ, 0x7, UR4 ;  /* 0x00000007ff2b7899 */ /* 0x000fc40008011404 */
[----:B------:R-:W-:Y:S02]  /*1720*/  UIADD3 UR4, UPT, UPT, UR6, -0x1, URZ ;  /* 0xffffffff06047890 */ /* 0x000fe4000fffe0ff */
[----:B------:R-:W-:Y:S02]  /*1730*/  UISETP.LT.U32.AND UP0, UPT, UR43, 0x3, UPT ;  /* 0x000000032b00788c */ /* 0x000fe4000bf01070 */
[----:B------:R-:W-:Y:S02]  /*1740*/  UISETP.GE.U32.AND UP2, UPT, UR4, -0xff, UPT ;  /* 0xffffff010400788c */ /* 0x000fe4000bf46070 */
[----:B------:R-:W-:Y:S01]  /*1750*/  USEL UR41, UR43, 0x3, UP0 ;  /* 0x000000032b297887 */ /* 0x000fe20008000000 */
[----:B------:R-:W1:Y:S03]  /*1760*/  LDCU UR39, c[0x0][0x374] ;  /* 0x00006e80ff2777ac */ /* 0x000e660008000800 */
[----:B------:R-:W-:-:S02]  /*1770*/  UIADD3 UR21, UPT, UPT, UR41, -0x1, URZ ;  /* 0xffffffff29157890 */ /* 0x000fc4000fffe0ff */
[----:B------:R-:W-:-:S03]  /*1780*/  USEL UR24, UR38, 0x2, UP1 ;  /* 0x0000000226187887 */ /* 0x000fc60008800000 */
[----:B------:R-:W-:Y:S02]  /*1790*/  @UP2 UIADD3 UR21, UPT, UPT, UR41, URZ, URZ ;  /* 0x000000ff29152290 */ /* 0x000fe4000fffe0ff */
[----:B------:R-:W-:Y:S02]  /*17a0*/  UIADD3 UR29, UPT, UPT, UR7, 0x4400, UR28 ;  /* 0x00004400071d7890 */ /* 0x000fe4000fffe01c */
[----:B------:R-:W-:Y:S02]  /*17b0*/  UIADD3 UR44, UPT, UPT, UR43, -UR41, URZ ;  /* 0x800000292b2c7290 */ /* 0x000fe4000fffe0ff */
[----:B------:R-:W-:Y:S01]  /*17c0*/  UIADD3 UR21, UPT, UPT, UR21, 0x1, URZ ;  /* 0x0000000115157890 */ /* 0x000fe2000fffe0ff */
[----:B---34-:R-:W-:-:S11]  /*17d0*/  UMOV UR5, URZ ;  /* 0x000000ff00057c82 */ /* 0x018fd60008000000 */
.L_x_42:
[----:B------:R-:W2:Y:S02]  /*17e0*/  S2UR UR4, SR_CgaCtaId ;  /* 0x00000000000479c3 */ /* 0x000ea40000008800 */
[----:B--2---:R-:W-:-:S09]  /*17f0*/  UISETP.NE.AND UP0, UPT, UR4, URZ, UPT ;  /* 0x000000ff0400728c */ /* 0x004fd2000bf05270 */
[----:B-1----:R-:W-:Y:S05]  /*1800*/  BRA.U UP0, `(.L_x_23) ;  /* 0x0000000100287547 */ /* 0x002fea000b800000 */
[----:B------:R-:W-:Y:S02]  /*1810*/  LEA R0, R9, UR7, 0x3 ;  /* 0x0000000709007c11 */ /* 0x000fe4000f8e18ff */
[----:B------:R-:W-:-:S04]  /*1820*/  SHF.L.U32 R3, R8, 0x1f, RZ ;  /* 0x0000001f08037819 */ /* 0x000fc800000006ff */
[----:B------:R-:W2:Y:S02]  /*1830*/  SYNCS.PHASECHK.TRANS64.TRYWAIT P0, [R0+URZ+0xd0], R3 ;  /* 0x0000d003000075a7 */ /* 0x000ea400080011ff */
[----:B--2---:R-:W-:Y:S05]  /*1840*/  @!P0 BRA `(.L_x_24) ;  /* 0x0000005c00cc8947 */ /* 0x004fea0003800000 */
.L_x_111:
[----:B------:R3:W-:Y:S01]  /*1850*/  SYNCS.ARRIVE.TRANS64.A1T0 RZ, [R0+URZ+0xc0], RZ ;  /* 0x0000c0ff00ff79a7 */ /* 0x0007e200081000ff */
[----:B------:R-:W-:-:S05]  /*1860*/  VIADD R9, R9, 0x1 ;  /* 0x0000000109097836 */ /* 0x000fca0000000000 */
[----:B------:R-:W-:-:S04]  /*1870*/  ISETP.NE.AND P0, PT, R9, 0x2, PT ;  /* 0x000000020900780c */ /* 0x000fc80003f05270 */
[----:B--2---:R-:W-:Y:S02]  /*1880*/  SEL R3, RZ, 0x1, P0 ;  /* 0x00000001ff037807 */ /* 0x004fe40000000000 */
[----:B------:R-:W-:Y:S02]  /*1890*/  SEL R9, R9, RZ, P0 ;  /* 0x000000ff09097207 */ /* 0x000fe40000000000 */
[----:B------:R-:W-:-:S07]  /*18a0*/  LOP3.LUT R8, R8, R3, RZ, 0x3c, !PT ;  /* 0x0000000308087212 */ /* 0x000fce00078e3cff */
.L_x_23:
[----:B------:R-:W-:Y:S01]  /*18b0*/  ULEA UR4, UR5, UR7, 0x3 ;  /* 0x0000000705047291 */ /* 0x000fe2000f8e18ff */
[----:B---3--:R-:W-:Y:S01]  /*18c0*/  SHF.L.U32 R0, R12, 0x1f, RZ ;  /* 0x0000001f0c007819 */ /* 0x008fe200000006ff */
[----:B------:R-:W-:Y:S02]  /*18d0*/  UISETP.GE.U32.AND UP0, UPT, UR46, 0xff, UPT ;  /* 0x000000ff2e00788c */ /* 0x000fe4000bf06070 */
[----:B------:R-:W-:Y:S02]  /*18e0*/  USHF.L.U32 UR11, UR20, 0x7, URZ ;  /* 0x00000007140b7899 */ /* 0x000fe400080006ff */
[----:B------:R-:W-:Y:S01]  /*18f0*/  ULEA UR35, UR16, UR45, 0x6 ;  /* 0x0000002d10237291 */ /* 0x000fe2000f8e30ff */
[----:B------:R-:W-:Y:S02]  /*1900*/  UMOV UR13, URZ ;  /* 0x000000ff000d7c82 */ /* 0x000fe40008000000 */
[----:B------:R2:W3:Y:S02]  /*1910*/  SYNCS.PHASECHK.TRANS64.TRYWAIT P0, [UR4+0x18], R0 ;  /* 0x00001800ff0075a7 */ /* 0x0004e40008001104 */
[----:B------:R-:W-:Y:S07]  /*1920*/  BRA.U !UP0, `(.L_x_25) ;  /* 0x0000000108bc7547 */ /* 0x000fee000b800000 */
[----:B------:R-:W-:Y:S01]  /*1930*/  UMOV UR6, URZ ;  /* 0x000000ff00067c82 */ /* 0x000fe20008000000 */
[----:B------:R-:W-:-:S05]  /*1940*/  UMOV UR4, UR5 ;  /* 0x0000000500047c82 */ /* 0x000fca0008000000 */
.L_x_31:
[----:B------:R-:W-:Y:S01]  /*1950*/  ULEA UR33, UR4, UR7, 0x3 ;  /* 0x0000000704217291 */ /* 0x000fe2000f8e18ff */
[----:B---3--:R-:W-:Y:S01]  /*1960*/  @!P3 MOV R2, 0x6000 ;  /* 0x000060000002b802 */ /* 0x008fe20000000f00 */
[----:B-1-3--:R-:W-:Y:S10]  /*1970*/  @P0 BRA `(.L_x_26) ;  /* 0x00000000000c0947 */ /* 0x00aff40003800000 */
[----:B------:R-:W-:-:S04]  /*1980*/  SHF.L.U32 R3, R12, 0x1f, RZ ;  /* 0x0000001f0c037819 */ /* 0x000fc800000006ff */
[----:B------:R-:W3:Y:S02]  /*1990*/  SYNCS.PHASECHK.TRANS64.TRYWAIT P0, [UR33+0x18], R3 ;  /* 0x00001803ff0075a7 */ /* 0x000ee40008001121 */
[----:B---3--:R-:W-:Y:S05]  /*19a0*/  @!P0 BRA `(.L_x_27) ;  /* 0x0000005c00888947 */ /* 0x008fea0003800000 */
.L_x_26:
[----:B------:R3:W-:Y:S01]  /*19b0*/  @!P3 SYNCS.ARRIVE.TRANS64 RZ, [UR33], R2 ;  /* 0x00000002ffffb9a7 */ /* 0x0007e20008000021 */
[----:B------:R-:W-:-:S04]  /*19c0*/  ULOP3.LUT UR5, UR24, 0x2, URZ, 0xfc, !UPT ;  /* 0x0000000218057892 */ /* 0x000fc8000f8efcff */
[----:B------:R-:W-:-:S09]  /*19d0*/  UISETP.NE.AND UP0, UPT, UR5, 0x2, UPT ;  /* 0x000000020500788c */ /* 0x000fd2000bf05270 */
[----:B------:R-:W-:Y:S05]  /*19e0*/  BRA.U UP0, `(.L_x_28) ;  /* 0x0000000100047547 */ /* 0x000fea000b800000 */
[----:B-1----:R-:W-:Y:S05]  /*19f0*/  BPT.TRAP 0x1 ;  /* 0x000000040000795c */ /* 0x002fea0000300000 */
.L_x_28:
[----:B------:R-:W-:Y:S04]  /*1a00*/  BSSY.RECONVERGENT B0, `(.L_x_29) ;  /* 0x0000003000007945 */ /* 0x000fe80003800200 */
[----:B------:R-:W-:Y:S05]  /*1a10*/  @P2 BRA `(.L_x_30) ;  /* 0x0000000000042947 */ /* 0x000fea0003800000 */
[----:B-1----:R-:W-:Y:S05]  /*1a20*/  BPT.TRAP 0x1 ;  /* 0x000000040000795c */ /* 0x002fea0000300000 */
.L_x_30:
[----:B-1----:R-:W-:Y:S05]  /*1a30*/  BSYNC.RECONVERGENT B0 ;  /* 0x0000000000007941 */ /* 0x002fea0003800200 */
.L_x_29:
[----:B------:R-:W-:Y:S02]  /*1a40*/  UIADD3 UR5, UPT, UPT, UR4, 0x1, URZ ;  /* 0x0000000104057890 */ /* 0x000fe4000fffe0ff */
[----:B------:R-:W-:Y:S02]  /*1a50*/  ULEA UR32, UR4, UR28, 0xd ;  /* 0x0000001c04207291 */ /* 0x000fe4000f8e68ff */
[----:B------:R-:W-:Y:S02]  /*1a60*/  UISETP.NE.AND UP0, UPT, UR5, 0x3, UPT ;  /* 0x000000030500788c */ /* 0x000fe4000bf05270 */
[----:B------:R-:W-:Y:S02]  /*1a70*/  UIADD3 UR16, UP1, UPT, UR26, 0x80, URZ ;  /* 0x000000801a107890 */ /* 0x000fe4000ff3e0ff */
[----:B------:R-:W-:Y:S02]  /*1a80*/  USEL UR9, URZ, 0x1, UP0 ;  /* 0x00000001ff097887 */ /* 0x000fe40008000000 */
[----:B------:R-:W-:-:S02]  /*1a90*/  USEL UR5, UR5, URZ, UP0 ;  /* 0x000000ff05057287 */ /* 0x000fc40008000000 */
[----:B------:R-:W-:Y:S02]  /*1aa0*/  UIADD3 UR14, UP0, UPT, UR26, 0x180, URZ ;  /* 0x000001801a0e7890 */ /* 0x000fe4000ff1e0ff */
[----:B------:R-:W-:Y:S01]  /*1ab0*/  ULEA UR8, UR5, UR7, 0x3 ;  /* 0x0000000705087291 */ /* 0x000fe2000f8e18ff */
[----:B------:R-:W-:Y:S01]  /*1ac0*/  LOP3.LUT R12, R12, UR9, RZ, 0x3c, !PT ;  /* 0x000000090c0c7c12 */ /* 0x000fe2000f8e3cff */
[----:B------:R-:W-:Y:S02]  /*1ad0*/  USHF.L.U32 UR34, UR6, 0x7, URZ ;  /* 0x0000000706227899 */ /* 0x000fe400080006ff */
[----:B------:R-:W-:Y:S01]  /*1ae0*/  UIADD3.X UR17, UPT, UPT, URZ, UR27, URZ, UP1, !UPT ;  /* 0x0000001bff117290 */ /* 0x000fe20008ffe4ff */
[----:B--2---:R-:W-:Y:S01]  /*1af0*/  SHF.L.U32 R0, R12, 0x1f, RZ ;  /* 0x0000001f0c007819 */ /* 0x004fe200000006ff */
[----:B------:R-:W-:Y:S02]  /*1b00*/  UIADD3 UR32, UPT, UPT, UR7, 0x4400, UR32 ;  /* 0x0000440007207890 */ /* 0x000fe4000fffe020 */
[----:B------:R-:W-:Y:S01]  /*1b10*/  UIADD3.X UR15, UPT, UPT, URZ, UR27, URZ, UP0, !UPT ;  /* 0x0000001bff0f7290 */ /* 0x000fe200087fe4ff */
[----:B------:R4:W1:Y:S01]  /*1b20*/  SYNCS.PHASECHK.TRANS64.TRYWAIT P0, [UR8+0x18], R0 ;  /* 0x00001800ff0075a7 */ /* 0x0008620008001108 */
[----:B------:R-:W-:Y:S01]  /*1b30*/  ULEA UR8, UR4, UR7, 0xe ;  /* 0x0000000704087291 */ /* 0x000fe2000f8e70ff */
[----:B------:R-:W-:Y:S01]  /*1b40*/  UMOV UR13, 0x30000 ;  /* 0x00030000000d7882 */ /* 0x000fe20000000000 */
[----:B------:R-:W-:-:S02]  /*1b50*/  UMOV UR18, 0x0 ;  /* 0x0000000000127882 */ /* 0x000fc40000000000 */
[----:B------:R-:W-:Y:S01]  /*1b60*/  UIADD3 UR8, UPT, UPT, UR8, 0xa400, URZ ;  /* 0x0000a40008087890 */ /* 0x000fe2000fffe0ff */
[----:B------:R-:W-:Y:S01]  /*1b70*/  UMOV UR19, 0x10000000 ;  /* 0x1000000000137882 */ /* 0x000fe20000000000 */
[----:B------:R-:W-:Y:S01]  /*1b80*/  UMOV UR12, UR36 ;  /* 0x00000024000c7c82 */ /* 0x000fe20008000000 */
[----:B------:R-:W-:Y:S01]  /*1b90*/  UMOV UR9, UR33 ;  /* 0x0000002100097c82 */ /* 0x000fe20008000000 */
[----:B------:R-:W-:Y:S01]  /*1ba0*/  UMOV UR10, UR34 ;  /* 0x00000022000a7c82 */ /* 0x000fe20008000000 */
[----:B------:R2:W-:Y:S01]  /*1bb0*/  UTMALDG.3D.MULTICAST [UR32], [UR16], UR13, desc[UR18] ;  /* 0x00001220100073b4 */ /* 0x0005e2000801180d */
[----:B------:R-:W-:Y:S01]  /*1bc0*/  UIADD3 UR6, UPT, UPT, UR6, 0x1, URZ ;  /* 0x0000000106067890 */ /* 0x000fe2000fffe0ff */
[----:B------:R-:W-:-:S03]  /*1bd0*/  UMOV UR4, UR5 ;  /* 0x0000000500047c82 */ /* 0x000fc60008000000 */
[----:B------:R-:W-:Y:S01]  /*1be0*/  UISETP.NE.AND UP0, UPT, UR6, UR21, UPT ;  /* 0x000000150600728c */ /* 0x000fe2000bf05270 */
[----:B------:R4:W-:Y:S01]  /*1bf0*/  UTMALDG.3D [UR8], [UR14], desc[UR18] ;  /* 0x000012080e0075b4 */ /* 0x0009e20008011000 */
[----:B--2---:R-:W-:-:S07]  /*1c00*/  UMOV UR13, UR21 ;  /* 0x00000015000d7c82 */ /* 0x004fce0008000000 */
[----:B----4-:R-:W-:Y:S05]  /*1c10*/  BRA.U UP0, `(.L_x_31) ;  /* 0xfffffffd004c7547 */ /* 0x010fea000b83ffff */
.L_x_25:
[----:B------:R-:W-:Y:S01]  /*1c20*/  ULEA UR4, UR5, UR7, 0x3 ;  /* 0x0000000705047291 */ /* 0x000fe2000f8e18ff */
[----:B--2---:R-:W-:Y:S01]  /*1c30*/  SHF.L.U32 R0, R12, 0x1f, RZ ;  /* 0x0000001f0c007819 */ /* 0x004fe200000006ff */
[----:B------:R-:W-:Y:S01]  /*1c40*/  @!P1 SYNCS.ARRIVE.TRANS64.A1T0 RZ, [UR7+0x58], RZ ;  /* 0x000058ffffff99a7 */ /* 0x000fe20008100007 */
[----:B------:R-:W-:-:S06]  /*1c50*/  UISETP.GT.AND UP0, UPT, UR43, UR41, UPT ;  /* 0x000000292b00728c */ /* 0x000fcc000bf04270 */
[----:B-1-3--:R1:W2:Y:S03]  /*1c60*/  SYNCS.PHASECHK.TRANS64.TRYWAIT P0, [UR4+0x18], R0 ;  /* 0x00001800ff0075a7 */ /* 0x00a2a60008001104 */
[----:B------:R-:W-:Y:S05]  /*1c70*/  BRA.U !UP0, `(.L_x_32) ;  /* 0x0000000108bc7547 */ /* 0x000fea000b800000 */
[----:B------:R-:W-:Y:S01]  /*1c80*/  UIADD3 UR25, UPT, UPT, UR44, UR13, URZ ;  /* 0x0000000d2c197290 */ /* 0x000fe2000fffe0ff */
[----:B------:R-:W-:-:S11]  /*1c90*/  UMOV UR4, UR5 ;  /* 0x0000000500047c82 */ /* 0x000fd60008000000 */
.L_x_38:
[----:B------:R-:W-:Y:S01]  /*1ca0*/  ULEA UR17, UR4, UR7, 0x3 ;  /* 0x0000000704117291 */ /* 0x000fe2000f8e18ff */
[----:B--2---:R-:W-:Y:S01]  /*1cb0*/  @!P3 MOV R2, 0x6000 ;  /* 0x000060000002b802 */ /* 0x004fe20000000f00 */
[----:B--2-4-:R-:W-:Y:S10]  /*1cc0*/  @P0 BRA `(.L_x_33) ;  /* 0x00000000000c0947 */ /* 0x014ff40003800000 */
[----:B------:R-:W-:-:S04]  /*1cd0*/  SHF.L.U32 R3, R12, 0x1f, RZ ;  /* 0x0000001f0c037819 */ /* 0x000fc800000006ff */
[----:B------:R-:W2:Y:S02]  /*1ce0*/  SYNCS.PHASECHK.TRANS64.TRYWAIT P0, [UR17+0x18], R3 ;  /* 0x00001803ff0075a7 */ /* 0x000ea40008001111 */
[----:B--2---:R-:W-:Y:S05]  /*1cf0*/  @!P0 BRA `(.L_x_34) ;  /* 0x0000005800cc8947 */ /* 0x004fea0003800000 */
.L_x_33:
[----:B------:R2:W-:Y:S01]  /*1d00*/  @!P3 SYNCS.ARRIVE.TRANS64 RZ, [UR17], R2 ;  /* 0x00000002ffffb9a7 */ /* 0x0005e20008000011 */
[----:B------:R-:W-:-:S04]  /*1d10*/  ULOP3.LUT UR5, UR24, 0x2, URZ, 0xfc, !UPT ;  /* 0x0000000218057892 */ /* 0x000fc8000f8efcff */
[----:B------:R-:W-:-:S09]  /*1d20*/  UISETP.NE.AND UP0, UPT, UR5, 0x2, UPT ;  /* 0x000000020500788c */ /* 0x000fd2000bf05270 */
[----:B------:R-:W-:Y:S05]  /*1d30*/  BRA.U UP0, `(.L_x_35) ;  /* 0x0000000100047547 */ /* 0x000fea000b800000 */
[----:B------:R-:W-:Y:S05]  /*1d40*/  BPT.TRAP 0x1 ;  /* 0x000000040000795c */ /* 0x000fea0000300000 */
.L_x_35:
[----:B------:R-:W-:Y:S04]  /*1d50*/  BSSY.RECONVERGENT B0, `(.L_x_36) ;  /* 0x0000003000007945 */ /* 0x000fe80003800200 */
[----:B------:R-:W-:Y:S05]  /*1d60*/  @P2 BRA `(.L_x_37) ;  /* 0x0000000000042947 */ /* 0x000fea0003800000 */
[----:B------:R-:W-:Y:S05]  /*1d70*/  BPT.TRAP 0x1 ;  /* 0x000000040000795c */ /* 0x000fea0000300000 */
.L_x_37:
[----:B------:R-:W-:Y:S05]  /*1d80*/  BSYNC.RECONVERGENT B0 ;  /* 0x0000000000007941 */ /* 0x000fea0003800200 */
.L_x_36:
[----:B------:R-:W-:Y:S02]  /*1d90*/  UIADD3 UR5, UPT, UPT, UR4, 0x1, URZ ;  /* 0x0000000104057890 */ /* 0x000fe4000fffe0ff */
[----:B------:R-:W-:Y:S02]  /*1da0*/  UIADD3 UR14, UP1, UPT, UR26, 0x80, URZ ;  /* 0x000000801a0e7890 */ /* 0x000fe4000ff3e0ff */
[----:B------:R-:W-:Y:S02]  /*1db0*/  UISETP.NE.AND UP0, UPT, UR5, 0x3, UPT ;  /* 0x000000030500788c */ /* 0x000fe4000bf05270 */
[----:B------:R-:W-:Y:S02]  /*1dc0*/  USHF.L.U32 UR18, UR13, 0x7, URZ ;  /* 0x000000070d127899 */ /* 0x000fe400080006ff */
[----:B------:R-:W-:Y:S02]  /*1dd0*/  USEL UR8, URZ, 0x1, UP0 ;  /* 0x00000001ff087887 */ /* 0x000fe40008000000 */
[----:B------:R-:W-:-:S02]  /*1de0*/  USEL UR5, UR5, URZ, UP0 ;  /* 0x000000ff05057287 */ /* 0x000fc40008000000 */
[----:B------:R-:W-:Y:S02]  /*1df0*/  UIADD3 UR22, UP0, UPT, UR26, 0x180, URZ ;  /* 0x000001801a167890 */ /* 0x000fe4000ff1e0ff */
[----:B------:R-:W-:Y:S01]  /*1e00*/  LOP3.LUT R12, R12, UR8, RZ, 0x3c, !PT ;  /* 0x000000080c0c7c12 */ /* 0x000fe2000f8e3cff */
[----:B------:R-:W-:Y:S02]  /*1e10*/  ULEA UR6, UR5, UR7, 0x3 ;  /* 0x0000000705067291 */ /* 0x000fe4000f8e18ff */
[----:B------:R-:W-:Y:S01]  /*1e20*/  ULEA UR8, UR4, UR7, 0xe ;  /* 0x0000000704087291 */ /* 0x000fe2000f8e70ff */
[----:B-1----:R-:W-:Y:S01]  /*1e30*/  SHF.L.U32 R0, R12, 0x1f, RZ ;  /* 0x0000001f0c007819 */ /* 0x002fe200000006ff */
[----:B------:R-:W-:Y:S02]  /*1e40*/  ULEA UR16, UR4, UR29, 0xd ;  /* 0x0000001d04107291 */ /* 0x000fe4000f8e68ff */
[----:B------:R-:W-:Y:S02]  /*1e50*/  UIADD3.X UR15, UPT, UPT, URZ, UR27, URZ, UP1, !UPT ;  /* 0x0000001bff0f7290 */ /* 0x000fe40008ffe4ff */
[----:B------:R-:W-:Y:S01]  /*1e60*/  UIADD3 UR8, UPT, UPT, UR8, 0xa400, URZ ;  /* 0x0000a40008087890 */ /* 0x000fe2000fffe0ff */
[----:B------:R3:W4:Y:S01]  /*1e70*/  SYNCS.PHASECHK.TRANS64.TRYWAIT P0, [UR6+0x18], R0 ;  /* 0x00001800ff0075a7 */ /* 0x0007220008001106 */
[----:B------:R-:W-:Y:S01]  /*1e80*/  UIADD3.X UR23, UPT, UPT, URZ, UR27, URZ, UP0, !UPT ;  /* 0x0000001bff177290 */ /* 0x000fe200087fe4ff */
[----:B------:R-:W-:Y:S01]  /*1e90*/  UMOV UR6, 0x30000 ;  /* 0x0003000000067882 */ /* 0x000fe20000000000 */
[----:B------:R-:W-:Y:S01]  /*1ea0*/  UMOV UR30, 0x0 ;  /* 0x00000000001e7882 */ /* 0x000fe20000000000 */
[----:B------:R-:W-:Y:S01]  /*1eb0*/  UMOV UR31, 0x10000000 ;  /* 0x10000000001f7882 */ /* 0x000fe20000000000 */
[----:B------:R-:W-:Y:S01]  /*1ec0*/  UMOV UR19, UR35 ;  /* 0x0000002300137c82 */ /* 0x000fe20008000000 */
[----:B------:R-:W-:Y:S01]  /*1ed0*/  UMOV UR20, UR36 ;  /* 0x0000002400147c82 */ /* 0x000fe20008000000 */
[----:B------:R-:W-:Y:S01]  /*1ee0*/  UMOV UR12, UR36 ;  /* 0x00000024000c7c82 */ /* 0x000fe20008000000 */
[----:B------:R-:W-:Y:S01]  /*1ef0*/  UMOV UR9, UR17 ;  /* 0x0000001100097c82 */ /* 0x000fe20008000000 */
[----:B------:R-:W-:Y:S01]  /*1f00*/  UMOV UR10, UR18 ;  /* 0x00000012000a7c82 */ /* 0x000fe20008000000 */
[----:B------:R3:W-:Y:S01]  /*1f10*/  UTMALDG.3D.MULTICAST [UR16], [UR14], UR6, desc[UR30] ;  /* 0x00001e100e0073b4 */ /* 0x0007e20008011806 */
[----:B------:R-:W-:Y:S01]  /*1f20*/  UIADD3 UR13, UPT, UPT, UR13, 0x1, URZ ;  /* 0x000000010d0d7890 */ /* 0x000fe2000fffe0ff */
[----:B------:R-:W-:-:S03]  /*1f30*/  UMOV UR4, UR5 ;  /* 0x0000000500047c82 */ /* 0x000fc60008000000 */
[----:B------:R-:W-:Y:S01]  /*1f40*/  UISETP.NE.AND UP0, UPT, UR13, UR25, UPT ;  /* 0x000000190d00728c */ /* 0x000fe2000bf05270 */
[----:B------:R3:W-:Y:S08]  /*1f50*/  UTMALDG.3D [UR8], [UR22], desc[UR30] ;  /* 0x00001e08160075b4 */ /* 0x0007f00008011000 */
[----:B---3--:R-:W-:Y:S05]  /*1f60*/  BRA.U UP0, `(.L_x_38) ;  /* 0xfffffffd004c7547 */ /* 0x008fea000b83ffff */
.L_x_32:
[C---:B------:R-:W-:Y:S01]  /*1f70*/  LEA R3, R11.reuse, UR7, 0x3 ;  /* 0x000000070b037c11 */ /* 0x040fe2000f8e18ff */
[----:B------:R-:W-:Y:S01]  /*1f80*/  NOP ;  /* 0x0000000000007918 */ /* 0x000fe20000000000 */
[----:B-1----:R-:W-:Y:S02]  /*1f90*/  SHF.L.U32 R0, R10, 0x1f, RZ ;  /* 0x0000001f0a007819 */ /* 0x002fe400000006ff */
[----:B------:R-:W-:Y:S02]  /*1fa0*/  LEA R5, R11, UR7, 0x4 ;  /* 0x000000070b057c11 */ /* 0x000fe4000f8e20ff */
[----:B--2-4-:R-:W1:Y:S02]  /*1fb0*/  SYNCS.PHASECHK.TRANS64.TRYWAIT P0, [R3+URZ+0x60], R0 ;  /* 0x00006000030075a7 */ /* 0x014e6400080011ff */
[----:B-1----:R-:W-:Y:S05]  /*1fc0*/  @!P0 BRA `(.L_x_39) ;  /* 0x0000005800308947 */ /* 0x002fea0003800000 */
.L_x_114:
[----:B------:R-:W2:Y:S01]  /*1fd0*/  LDS.128 R4, [R5+0xf0] ;  /* 0x0000f00005047984 */ /* 0x000ea20000000c00 */
[----:B------:R-:W-:Y:S01]  /*1fe0*/  UISETP.GE.AND UP0, UPT, UR42, 0x1, UPT ;  /* 0x000000012a00788c */ /* 0x000fe2000bf06270 */
[----:B------:R-:W-:Y:S01]  /*1ff0*/  @!PT LDS RZ, [RZ] ;  /* 0x00000000fffff984 */ /* 0x000fe20000000800 */
[----:B------:R-:W-:Y:S01]  /*2000*/  @!PT LDS RZ, [RZ] ;  /* 0x00000000fffff984 */ /* 0x000fe20000000800 */
[----:B------:R-:W-:Y:S01]  /*2010*/  @!PT LDS RZ, [RZ] ;  /* 0x00000000fffff984 */ /* 0x000fe20000000800 */
[----:B------:R-:W-:Y:S01]  /*2020*/  @!PT LDS RZ, [RZ] ;  /* 0x00000000fffff984 */ /* 0x000fe20000000800 */
[----:B------:R3:W-:Y:S06]  /*2030*/  MEMBAR.ALL.CTA ;  /* 0x0000000000007992 */ /* 0x0007ec0000008000 */
[----:B---3--:R-:W3:Y:S01]  /*2040*/  FENCE.VIEW.ASYNC.S ;  /* 0x00000000000073c6 */ /* 0x008ee20000000000 */
[----:B--2---:R-:W-:-:S13]  /*2050*/  LOP3.LUT P0, RZ, R6, 0x1, RZ, 0xc0, !PT ;  /* 0x0000000106ff7812 */ /* 0x004fda000780c0ff */
[----:B---3--:R-:W-:Y:S01]  /*2060*/  VOTEU.ANY UP1, P0 ;  /* 0x0000000000ff7886 */ /* 0x008fe20000020100 */
[----:B------:R-:W-:-:S13]  /*2070*/  PLOP3.LUT P0, PT, PT, PT, UP1, 0x80, 0x8 ;  /* 0x000000000008781c */ /* 0x000fda0003f0f018 */
[----:B-1----:R-:W-:Y:S02]  /*2080*/  @P0 LOP3.LUT R0, R5, 0xffff, RZ, 0xc0, !PT ;  /* 0x0000ffff05000812 */ /* 0x002fe400078ec0ff */
[----:B------:R-:W-:Y:S02]  /*2090*/  @P0 MOV R2, R4 ;  /* 0x0000000400020202 */ /* 0x000fe40000000f00 */
[----:B------:R-:W-:Y:S01]  /*20a0*/  @P0 R2UR UR6, R0 ;  /* 0x00000000000602ca */ /* 0x000fe200000e0000 */
[----:B------:R-:W-:Y:S01]  /*20b0*/  VIADD R0, R3, 0x70 ;  /* 0x0000007003007836 */ /* 0x000fe20000000000 */
[----:B------:R-:W-:Y:S02]  /*20c0*/  @P0 SHF.R.U32.HI R4, RZ, 0x10, R5 ;  /* 0x00000010ff040819 */ /* 0x000fe40000011605 */
[----:B------:R-:W-:Y:S02]  /*20d0*/  @P0 R2UR UR8, R2 ;  /* 0x00000000020802ca */ /* 0x000fe400000e0000 */
[----:B------:R-:W-:-:S02]  /*20e0*/  PRMT R0, RZ, 0x654, R0 ;  /* 0x00000654ff007816 */ /* 0x000fc40000000000 */
[----:B------:R-:W-:Y:S02]  /*20f0*/  @P0 R2UR UR4, R4 ;  /* 0x00000000040402ca */ /* 0x000fe400000e0000 */
[----:B------:R1:W-:Y:S03]  /*2100*/  SYNCS.ARRIVE.TRANS64.RED.A1T0 RZ, [R0+URZ], RZ ;  /* 0x000000ff00ff79a7 */ /* 0x0003e600081004ff */
[----:B------:R-:W-:-:S04]  /*2110*/  @UP1 UMOV UR37, UR6 ;  /* 0x0000000600251c82 */ /* 0x000fc80008000000 */
[----:B------:R-:W-:-:S04]  /*2120*/  @UP1 UMOV UR38, UR8 ;  /* 0x0000000800261c82 */ /* 0x000fc80008000000 */
[----:B------:R-:W-:Y:S01]  /*2130*/  @UP1 UMOV UR36, UR4 ;  /* 0x0000000400241c82 */ /* 0x000fe20008000000 */
[----:B------:R-:W-:Y:S05]  /*2140*/  BRA.U !UP0, `(.L_x_40) ;  /* 0x0000000108d47547 */ /* 0x000fea000b800000 */
[----:B------:R-:W2:Y:S01]  /*2150*/  LDCU.128 UR12, c[0x0][0xb10] ;  /* 0x00016200ff0c77ac */ /* 0x000ea20008000c00 */
[----:B------:R-:W3:Y:S01]  /*2160*/  LDCU UR25, c[0x0][0xb20] ;  /* 0x00016400ff1977ac */ /* 0x000ee20008000800 */
[----:B------:R-:W4:Y:S01]  /*2170*/  LDCU UR20, c[0x0][0xb0c] ;  /* 0x00016180ff1477ac */ /* 0x000f220008000800 */
[----:B------:R-:W1:Y:S01]  /*2180*/  LDCU.64 UR10, c[0x0][0xb28] ;  /* 0x00016500ff0a77ac */ /* 0x000e620008000a00 */
[----:B------:R-:W-:Y:S02]  /*2190*/  UISETP.NE.AND UP3, UPT, UR42, 0x1, UPT ;  /* 0x000000012a00788c */ /* 0x000fe4000bf65270 */
[----:B--2---:R-:W-:Y:S02]  /*21a0*/  UIMAD.WIDE.U32 UR16, UR39, UR15, URZ ;  /* 0x0000000f271072a5 */ /* 0x004fe4000f8e00ff */
[----:B------:R-:W-:Y:S02]  /*21b0*/  UIMAD.WIDE.U32 UR8, UR40, UR12, URZ ;  /* 0x0000000c280872a5 */ /* 0x000fe4000f8e00ff */
[----:B------:R-:W-:-:S02]  /*21c0*/  UISETP.NE.AND UP0, UPT, UR14, 0x1, UPT ;  /* 0x000000010e00788c */ /* 0x000fc4000bf05270 */
[----:B------:R-:W-:Y:S01]  /*21d0*/  UIMAD.WIDE.U32 UR22, UR37, UR15, URZ ;  /* 0x0000000f251672a5 */ /* 0x000fe2000f8e00ff */
[----:B------:R-:W-:Y:S02]  /*21e0*/  UMOV UR16, UR17 ;  /* 0x0000001100107c82 */ /* 0x000fe40008000000 */
[----:B------:R-:W-:Y:S01]  /*21f0*/  UMOV UR8, UR9 ;  /* 0x0000000900087c82 */ /* 0x000fe20008000000 */
[----:B---3--:R-:W-:Y:S02]  /*2200*/  USHF.R.U32.HI UR16, URZ, UR25, UR16 ;  /* 0x00000019ff107299 */ /* 0x008fe40008011610 */
[----:B----4-:R-:W-:Y:S02]  /*2210*/  UISETP.NE.AND UP2, UPT, UR20, 0x1, UPT ;  /* 0x000000011400788c */ /* 0x010fe4000bf45270 */
[----:B------:R-:W-:Y:S02]  /*2220*/  USHF.R.U32.HI UR8, URZ, UR13, UR8 ;  /* 0x0000000dff087299 */ /* 0x000fe40008011608 */
[----:B------:R-:W-:-:S02]  /*2230*/  USEL UR6, UR39, UR16, !UP0 ;  /* 0x0000001027067287 */ /* 0x000fc4000c000000 */
[----:B------:R-:W-:Y:S02]  /*2240*/  USEL UR8, UR40, UR8, !UP2 ;  /* 0x0000000828087287 */ /* 0x000fe4000d000000 */
[----:B-1----:R-:W-:Y:S01]  /*2250*/  UIMAD.WIDE.U32 UR16, UR6, UR10, URZ ;  /* 0x0000000a061072a5 */ /* 0x002fe2000f8e00ff */
[----:B------:R-:W-:Y:S01]  /*2260*/  UMOV UR4, UR23 ;  /* 0x0000001700047c82 */ /* 0x000fe20008000000 */
[----:B------:R-:W-:Y:S02]  /*2270*/  UIMAD.WIDE.U32 UR18, UR38, UR12, URZ ;  /* 0x0000000c261272a5 */ /* 0x000fe4000f8e00ff */
[----:B------:R-:W-:-:S03]  /*2280*/  UIMAD.WIDE.U32 UR22, UR8, UR10, URZ ;  /* 0x0000000a081672a5 */ /* 0x000fc6000f8e00ff */
[----:B------:R-:W-:Y:S01]  /*2290*/  UMOV UR16, UR17 ;  /* 0x0000001100107c82 */ /* 0x000fe20008000000 */
[----:B------:R-:W-:Y:S02]  /*22a0*/  USHF.R.U32.HI UR4, URZ, UR25, UR4 ;  /* 0x00000019ff047299 */ /* 0x000fe40008011604 */
[----:B------:R-:W-:Y:S01]  /*22b0*/  @UP3 USHF.R.U32.HI UR6, URZ, UR11, UR16 ;  /* 0x0000000bff063299 */ /* 0x000fe20008011610 */
[----:B------:R-:W-:Y:S01]  /*22c0*/  UMOV UR18, UR19 ;  /* 0x0000001300127c82 */ /* 0x000fe20008000000 */
[----:B------:R-:W-:Y:S01]  /*22d0*/  UMOV UR22, UR23 ;  /* 0x0000001700167c82 */ /* 0x000fe20008000000 */
[----:B------:R-:W-:Y:S02]  /*22e0*/  USHF.R.U32.HI UR13, URZ, UR13, UR18 ;  /* 0x0000000dff0d7299 */ /* 0x000fe40008011612 */
[----:B------:R-:W-:Y:S02]  /*22f0*/  USEL UR4, UR37, UR4, !UP0 ;  /* 0x0000000425047287 */ /* 0x000fe4000c000000 */
[----:B------:R-:W-:-:S02]  /*2300*/  @UP3 USHF.R.U32.HI UR8, URZ, UR11, UR22 ;  /* 0x0000000bff083299 */ /* 0x000fc40008011616 */
[----:B------:R-:W-:Y:S02]  /*2310*/  UIMAD UR9, UR42, UR6, URZ ;  /* 0x000000062a0972a4 */ /* 0x000fe4000f8e02ff */
[----:B------:R-:W-:Y:S02]  /*2320*/  USEL UR6, UR38, UR13, !UP2 ;  /* 0x0000000d26067287 */ /* 0x000fe4000d000000 */
[----:B------:R-:W-:Y:S02]  /*2330*/  UIMAD UR12, UR42, UR8, URZ ;  /* 0x000000082a0c72a4 */ /* 0x000fe4000f8e02ff */
[----:B------:R-:W-:Y:S02]  /*2340*/  UISETP.GE.AND UP0, UPT, UR4, UR9, UPT ;  /* 0x000000090400728c */ /* 0x000fe4000bf06270 */
[----:B------:R-:W-:Y:S02]  /*2350*/  UIMAD.WIDE.U32 UR16, UR4, UR10, URZ ;  /* 0x0000000a041072a5 */ /* 0x000fe4000f8e00ff */
[----:B------:R-:W-:-:S02]  /*2360*/  UISETP.GE.OR UP0, UPT, UR6, UR12, UP0 ;  /* 0x0000000c0600728c */ /* 0x000fc40008706670 */
        /* <DEDUP_REMOVED lines=19> */
.L_x_40:
[----:B------:R-:W2:Y:S02]  /*24a0*/  LDCU UR4, c[0x0][0xb30] ;  /* 0x00016600ff0477ac */ /* 0x000ea40008000800 */
[----:B--2---:R-:W-:-:S09]  /*24b0*/  UISETP.NE.AND UP0, UPT, UR4, 0x1, UPT ;  /* 0x000000010400788c */ /* 0x004fd2000bf05270 */
[----:B------:R-:W-:Y:S05]  /*24c0*/  BRA.U UP0, `(.L_x_41) ;  /* 0x0000000100447547 */ /* 0x000fea000b800000 */
[----:B------:R-:W2:Y:S01]  /*24d0*/  LDCU.128 UR12, c[0x0][0xb10] ;  /* 0x00016200ff0c77ac */ /* 0x000ea20008000c00 */
[----:B------:R-:W3:Y:S01]  /*24e0*/  LDCU UR16, c[0x0][0xb0c] ;  /* 0x00016180ff1077ac */ /* 0x000ee20008000800 */
[----:B------:R-:W4:Y:S01]  /*24f0*/  LDCU UR17, c[0x0][0xb20] ;  /* 0x00016400ff1177ac */ /* 0x000f220008000800 */
[----:B--2---:R-:W-:Y:S02]  /*2500*/  UIMAD.WIDE.U32 UR10, UR38, UR12, URZ ;  /* 0x0000000c260a72a5 */ /* 0x004fe4000f8e00ff */
[----:B------:R-:W-:Y:S02]  /*2510*/  UIMAD.WIDE.U32 UR8, UR37, UR15, URZ ;  /* 0x0000000f250872a5 */ /* 0x000fe4000f8e00ff */
[----:B---3--:R-:W-:Y:S02]  /*2520*/  UISETP.NE.AND UP2, UPT, UR16, 0x1, UPT ;  /* 0x000000011000788c */ /* 0x008fe4000bf45270 */
[----:B------:R-:W-:Y:S01]  /*2530*/  UISETP.NE.AND UP0, UPT, UR14, 0x1, UPT ;  /* 0x000000010e00788c */ /* 0x000fe2000bf05270 */
[----:B------:R-:W-:-:S02]  /*2540*/  UMOV UR6, UR11 ;  /* 0x0000000b00067c82 */ /* 0x000fc40008000000 */
[----:B------:R-:W-:Y:S01]  /*2550*/  UMOV UR4, UR9 ;  /* 0x0000000900047c82 */ /* 0x000fe20008000000 */
[----:B------:R-:W-:Y:S02]  /*2560*/  USHF.R.U32.HI UR6, URZ, UR13, UR6 ;  /* 0x0000000dff067299 */ /* 0x000fe40008011606 */
[----:B----4-:R-:W-:Y:S02]  /*2570*/  USHF.R.U32.HI UR4, URZ, UR17, UR4 ;  /* 0x00000011ff047299 */ /* 0x010fe40008011604 */
[----:B------:R-:W-:Y:S02]  /*2580*/  USEL UR6, UR38, UR6, !UP2 ;  /* 0x0000000626067287 */ /* 0x000fe4000d000000 */
[----:B------:R-:W-:-:S04]  /*2590*/  USEL UR4, UR37, UR4, !UP0 ;  /* 0x0000000425047287 */ /* 0x000fc8000c000000 */
[----:B------:R-:W-:Y:S02]  /*25a0*/  UIADD3 UR8, UPT, UPT, UR6, -UR4, URZ ;  /* 0x8000000406087290 */ /* 0x000fe4000fffe0ff */
[----:B------:R-:W-:Y:S02]  /*25b0*/  UIADD3 UR4, UPT, UPT, -UR6, UR4, URZ ;  /* 0x0000000406047290 */ /* 0x000fe4000fffe1ff */
[----:B------:R-:W-:Y:S02]  /*25c0*/  UIMAD UR37, UR8, UR14, UR37 ;  /* 0x0000000e082572a4 */ /* 0x000fe4000f8e0225 */
[----:B------:R-:W-:-:S12]  /*25d0*/  UIMAD UR38, UR4, UR16, UR38 ;  /* 0x00000010042672a4 */ /* 0x000fd8000f8e0226 */
.L_x_41:
[----:B------:R-:W-:Y:S01]  /*25e0*/  VIADD R11, R11, 0x1 ;  /* 0x000000010b0b7836 */ /* 0x000fe20000000000 */
[----:B------:R-:W-:Y:S01]  /*25f0*/  PLOP3.LUT P1, PT, PT, PT, PT, 0x80, 0x8 ;  /* 0x000000000008781c */ /* 0x000fe20003f2f070 */
[----:B------:R-:W-:Y:S02]  /*2600*/  UIADD3 UR16, UPT, UPT, UR38, UR62, URZ ;  /* 0x0000003e26107290 */ /* 0x000fe4000fffe0ff */
[----:B------:R-:W-:Y:S01]  /*2610*/  UIADD3 UR20, UPT, UPT, UR37, UR59, URZ ;  /* 0x0000003b25147290 */ /* 0x000fe2000fffe0ff */
[----:B------:R-:W-:-:S04]  /*2620*/  ISETP.NE.AND P0, PT, R11, 0x2, PT ;  /* 0x000000020b00780c */ /* 0x000fc80003f05270 */
[----:B------:R-:W-:Y:S02]  /*2630*/  SEL R3, RZ, 0x1, P0 ;  /* 0x00000001ff037807 */ /* 0x000fe40000000000 */
[----:B------:R-:W-:Y:S02]  /*2640*/  SEL R11, R11, RZ, P0 ;  /* 0x000000ff0b0b7207 */ /* 0x000fe40000000000 */
[----:B------:R-:W-:Y:S01]  /*2650*/  LOP3.LUT R10, R10, R3, RZ, 0x3c, !PT ;  /* 0x000000030a0a7212 */ /* 0x000fe200078e3cff */
[----:B------:R-:W-:Y:S06]  /*2660*/  BRA.U UP1, `(.L_x_42) ;  /* 0xfffffff1015c7547 */ /* 0x000fec000b83ffff */
[----:B------:R-:W-:Y:S01]  /*2670*/  UIADD3 UR7, UPT, UPT, UR7, 0x18, URZ ;  /* 0x0000001807077890 */ /* 0x000fe2000fffe0ff */
[----:B------:R-:W-:-:S03]  /*2680*/  SHF.L.U32 R3, R12, 0x1f, RZ ;  /* 0x0000001f0c037819 */ /* 0x000fc600000006ff */
[----:B------:R-:W-:-:S09]  /*2690*/  ULEA UR4, UR5, UR7, 0x3 ;  /* 0x0000000705047291 */ /* 0x000fd2000f8e18ff */
[----:B------:R-:W2:Y:S02]  /*26a0*/  SYNCS.PHASECHK.TRANS64.TRYWAIT P0, [UR4], R3 ;  /* 0x00000003ff0075a7 */ /* 0x000ea40008001104 */
[----:B--2---:R-:W-:Y:S05]  /*26b0*/  @!P0 BRA `(.L_x_43) ;  /* 0x0000005000888947 */ /* 0x004fea0003800000 */
.L_x_116:
[----:B------:R-:W-:-:S04]  /*26c0*/  UIADD3 UR4, UPT, UPT, UR5, 0x1, URZ ;  /* 0x0000000105047890 */ /* 0x000fc8000fffe0ff */
[----:B------:R-:W-:-:S04]  /*26d0*/  UISETP.NE.AND UP0, UPT, UR4, 0x3, UPT ;  /* 0x000000030400788c */ /* 0x000fc8000bf05270 */
[----:B------:R-:W-:Y:S02]  /*26e0*/  USEL UR6, URZ, 0x1, UP0 ;  /* 0x00000001ff067887 */ /* 0x000fe40008000000 */
[----:B------:R-:W-:-:S04]  /*26f0*/  USEL UR4, UR4, URZ, UP0 ;  /* 0x000000ff04047287 */ /* 0x000fc80008000000 */
[----:B------:R-:W-:Y:S01]  /*2700*/  ULEA UR5, UR4, UR7, 0x3 ;  /* 0x0000000704057291 */ /* 0x000fe2000f8e18ff */
[----:B------:R-:W-:-:S04]  /*2710*/  LOP3.LUT R12, R12, UR6, RZ, 0x3c, !PT ;  /* 0x000000060c0c7c12 */ /* 0x000fc8000f8e3cff */
[----:B-1----:R-:W-:-:S04]  /*2720*/  SHF.L.U32 R3, R12, 0x1f, RZ ;  /* 0x0000001f0c037819 */ /* 0x002fc800000006ff */
[----:B------:R-:W1:Y:S02]  /*2730*/  SYNCS.PHASECHK.TRANS64.TRYWAIT P0, [UR5], R3 ;  /* 0x00000003ff0075a7 */ /* 0x000e640008001105 */
[----:B-1----:R-:W-:Y:S05]  /*2740*/  @!P0 BRA `(.L_x_44) ;  /* 0x00000050007c8947 */ /* 0x002fea0003800000 */
.L_x_118:
[----:B------:R-:W-:-:S04]  /*2750*/  UIADD3 UR4, UPT, UPT, UR4, 0x1, URZ ;  /* 0x0000000104047890 */ /* 0x000fc8000fffe0ff */
[----:B------:R-:W-:-:S04]  /*2760*/  UISETP.NE.AND UP0, UPT, UR4, 0x3, UPT ;  /* 0x000000030400788c */ /* 0x000fc8000bf05270 */
[----:B------:R-:W-:Y:S02]  /*2770*/  USEL UR5, URZ, 0x1, UP0 ;  /* 0x00000001ff057887 */ /* 0x000fe40008000000 */
[----:B------:R-:W-:-:S04]  /*2780*/  USEL UR4, UR4, URZ, UP0 ;  /* 0x000000ff04047287 */ /* 0x000fc80008000000 */
[----:B------:R-:W-:Y:S01]  /*2790*/  ULEA UR4, UR4, UR7, 0x3 ;  /* 0x0000000704047291 */ /* 0x000fe2000f8e18ff */
[----:B-1----:R-:W-:-:S04]  /*27a0*/  LOP3.LUT R3, R12, UR5, RZ, 0x3c, !PT ;  /* 0x000000050c037c12 */ /* 0x002fc8000f8e3cff */
[----:B------:R-:W-:Y:S01]  /*27b0*/  SHF.L.U32 R3, R3, 0x1f, RZ ;  /* 0x0000001f03037819 */ /* 0x000fe200000006ff */
[----:B------:R-:W-:-:S07]  /*27c0*/  IMAD.U32 R0, RZ, RZ, UR4 ;  /* 0x00000004ff007e24 */ /* 0x000fce000f8e00ff */
.L_x_45:
[----:B-1----:R1:W2:Y:S02]  /*27d0*/  SYNCS.PHASECHK.TRANS64.TRYWAIT P0, [R0+URZ], R3 ;  /* 0x00000003000075a7 */ /* 0x0022a400080011ff */
[----:B--2---:R-:W-:Y:S05]  /*27e0*/  @!P0 NANOSLEEP.SYNCS 0x989680 ;  /* 0x009896800000895d */ /* 0x004fea0003900000 */
[----:B------:R-:W2:Y:S02]  /*27f0*/  @!P0 SYNCS.PHASECHK.TRANS64 P0, [R0+URZ], R3 ;  /* 0x00000003000085a7 */ /* 0x000ea400080010ff */
[----:B--2---:R-:W-:Y:S05]  /*2800*/  @P0 EXIT ;  /* 0x000000000000094d */ /* 0x004fea0003800000 */
[----:B------:R-:W-:Y:S05]  /*2810*/  BRA `(.L_x_45) ;  /* 0xfffffffc00ec7947 */ /* 0x000fea000383ffff */
.L_x_22:
[----:B------:R-:W1:Y:S02]  /*2820*/  S2UR UR4, SR_CgaCtaId ;  /* 0x00000000000479c3 */ /* 0x000e640000008800 */
[----:B-1----:R-:W-:-:S04]  /*2830*/  UISETP.NE.AND UP0, UPT, UR4, URZ, UPT ;  /* 0x000000ff0400728c */ /* 0x002fc8000bf05270 */
[----:B------:R-:W-:-:S09]  /*2840*/  UISETP.NE.OR UP0, UPT, UR17, 0x1, UP0 ;  /* 0x000000011100788c */ /* 0x000fd20008705670 */
[----:B------:R-:W-:Y:S05]  /*2850*/  BRA.U UP0, `(.L_x_46) ;  /* 0x00000005004c7547 */ /* 0x000fea000b800000 */
[----:B------:R-:W1:Y:S01]  /*2860*/  S2UR UR5, SR_CgaCtaId ;  /* 0x00000000000579c3 */ /* 0x000e620000008800 */
[----:B------:R-:W-:Y:S01]  /*2870*/  UMOV UR4, 0x400 ;  /* 0x0000040000047882 */ /* 0x000fe20000000000 */
[----:B------:R-:W-:Y:S01]  /*2880*/  ISETP.GE.U32.AND P2, PT, R0, 0x2, PT ;  /* 0x000000020000780c */ /* 0x000fe20003f46070 */
[----:B------:R-:W-:Y:S01]  /*2890*/  IMAD.MOV.U32 R12, RZ, RZ, 0x1 ;  /* 0x00000001ff0c7424 */ /* 0x000fe200078e00ff */
[----:B------:R-:W-:Y:S02]  /*28a0*/  CS2R R10, SRZ ;  /* 0x00000000000a7805 */ /* 0x000fe4000001ff00 */
[----:B------:R-:W-:Y:S01]  /*28b0*/  CS2R R8, SRZ ;  /* 0x0000000000087805 */ /* 0x000fe2000001ff00 */
[----:B-1----:R-:W-:-:S03]  /*28c0*/  ULEA UR6, UR5, UR4, 0x18 ;  /* 0x0000000405067291 */ /* 0x002fc6000f8ec0ff */
[----:B------:R-:W-:-:S09]  /*28d0*/  UMOV UR5, URZ ;  /* 0x000000ff00057c82 */ /* 0x000fd20008000000 */
.L_x_50:
[----:B------:R-:W-:Y:S02]  /*28e0*/  LEA R2, R8, UR6, 0x3 ;  /* 0x0000000608027c11 */ /* 0x000fe4000f8e18ff */
[----:B------:R-:W-:-:S03]  /*28f0*/  SHF.L.U32 R5, R9, 0x1f, RZ ;  /* 0x0000001f09057819 */ /* 0x000fc600000006ff */
[----:B------:R-:W-:Y:S01]  /*2900*/  VIADD R4, R2, 0xd0 ;  /* 0x000000d002047836 */ /* 0x000fe20000000000 */
[----:B------:R-:W1:Y:S02]  /*2910*/  SYNCS.PHASECHK.TRANS64.TRYWAIT P0, [R2+URZ+0xc0], R5 ;  /* 0x0000c005020075a7 */ /* 0x000e6400080011ff */
[----:B-1----:R-:W-:Y:S05]  /*2920*/  @!P0 BRA `(.L_x_47) ;  /* 0x00000050001c8947 */ /* 0x002fea0003800000 */
.L_x_119:
[----:B------:R-:W-:Y:S01]  /*2930*/  ULEA UR4, UR5, UR6, 0x3 ;  /* 0x0000000605047291 */ /* 0x000fe2000f8e18ff */
[----:B------:R-:W-:Y:S02]  /*2940*/  PRMT R4, RZ, 0x654, R4 ;  /* 0x00000654ff047816 */ /* 0x000fe40000000004 */
[----:B-1----:R-:W-:Y:S01]  /*2950*/  SHF.L.U32 R5, R12, 0x1f, RZ ;  /* 0x0000001f0c057819 */ /* 0x002fe200000006ff */
[----:B------:R-:W-:Y:S01]  /*2960*/  UIADD3 UR7, UPT, UPT, UR4, 0x60, URZ ;  /* 0x0000006004077890 */ /* 0x000fe2000fffe0ff */
[----:B------:R1:W-:Y:S05]  /*2970*/  SYNCS.ARRIVE.TRANS64.RED.A1T0 RZ, [R4+URZ], RZ ;  /* 0x000000ff04ff79a7 */ /* 0x0003ea00081004ff */
[----:B------:R-:W-:Y:S01]  /*2980*/  IMAD.U32 R7, RZ, RZ, UR7 ;  /* 0x00000007ff077e24 */ /* 0x000fe2000f8e00ff */
[----:B------:R-:W2:Y:S04]  /*2990*/  SYNCS.PHASECHK.TRANS64.TRYWAIT P0, [UR4+0x70], R5 ;  /* 0x00007005ff0075a7 */ /* 0x000ea80008001104 */
[----:B------:R-:W-:Y:S01]  /*29a0*/  PRMT R6, R0, 0x654, R7 ;  /* 0x0000065400067816 */ /* 0x000fe20000000007 */
[----:B-1----:R-:W-:Y:S01]  /*29b0*/  @!P2 IMAD.MOV.U32 R4, RZ, RZ, 0x10 ;  /* 0x00000010ff04a424 */ /* 0x002fe200078e00ff */
[----:B--2---:R-:W-:Y:S06]  /*29c0*/  @!P0 BRA `(.L_x_48) ;  /* 0x0000005000088947 */ /* 0x004fec0003800000 */
.L_x_121:
[----:B------:R-:W-:Y:S01]  /*29d0*/  ULEA UR8, UR5, UR6, 0x4 ;  /* 0x0000000605087291 */ /* 0x000fe2000f8e20ff */
[----:B------:R-:W-:Y:S01]  /*29e0*/  SEL R3, R6, R3, !P2 ;  /* 0x0000000306037207 */ /* 0x000fe20005000000 */
[----:B------:R-:W-:Y:S01]  /*29f0*/  UIADD3 UR9, UPT, UPT, UR4, 0x60, URZ ;  /* 0x0000006004097890 */ /* 0x000fe2000fffe0ff */
[----:B-1----:R-:W-:Y:S01]  /*2a00*/  LEA R2, R11, UR6, 0x3 ;  /* 0x000000060b027c11 */ /* 0x002fe2000f8e18ff */
[----:B------:R-:W-:Y:S01]  /*2a10*/  UIADD3 UR8, UPT, UPT, UR8, 0xf0, URZ ;  /* 0x000000f008087890 */ /* 0x000fe2000fffe0ff */
[----:B------:R-:W-:Y:S01]  /*2a20*/  SHF.L.U32 R5, R10, 0x1f, RZ ;  /* 0x0000001f0a057819 */ /* 0x000fe200000006ff */
[----:B------:R1:W-:Y:S01]  /*2a30*/  @!P2 SYNCS.ARRIVE.TRANS64.RED RZ, [R3+URZ], R4 ;  /* 0x0000000403ffa9a7 */ /* 0x0003e200080004ff */
[----:B------:R-:W-:Y:S01]  /*2a40*/  UIADD3 UR4, UPT, UPT, UR5, 0x1, URZ ;  /* 0x0000000105047890 */ /* 0x000fe2000fffe0ff */
[----:B------:R-:W-:-:S03]  /*2a50*/  VIADD R8, R8, 0x1 ;  /* 0x0000000108087836 */ /* 0x000fc60000000000 */
[----:B------:R-:W-:Y:S02]  /*2a60*/  UISETP.NE.AND UP0, UPT, UR4, 0x2, UPT ;  /* 0x000000020400788c */ /* 0x000fe4000bf05270 */
[----:B------:R-:W-:Y:S06]  /*2a70*/  UGETNEXTWORKID.BROADCAST [UR8], [UR9] ;  /* 0x00000000080073ca */ /* 0x000fec0008000100 */
[----:B------:R-:W-:Y:S01]  /*2a80*/  USEL UR7, URZ, 0x1, UP0 ;  /* 0x00000001ff077887 */ /* 0x000fe20008000000 */
[----:B------:R-:W-:Y:S01]  /*2a90*/  ISETP.NE.AND P0, PT, R8, 0x2, PT ;  /* 0x000000020800780c */ /* 0x000fe20003f05270 */
[----:B------:R-:W-:Y:S01]  /*2aa0*/  USEL UR5, UR4, URZ, UP0 ;  /* 0x000000ff04057287 */ /* 0x000fe20008000000 */
[----:B------:R-:W2:Y:S03]  /*2ab0*/  SYNCS.PHASECHK.TRANS64.TRYWAIT P1, [R2+URZ+0x60], R5 ;  /* 0x00006005020075a7 */ /* 0x000ea600080211ff */
[----:B------:R-:W-:Y:S01]  /*2ac0*/  LOP3.LUT R12, R12, UR7, RZ, 0x3c, !PT ;  /* 0x000000070c0c7c12 */ /* 0x000fe2000f8e3cff */
[----:B-12---:R-:W-:Y:S07]  /*2ad0*/  @!P1 BRA `(.L_x_49) ;  /* 0x0000004c00dc9947 */ /* 0x006fee0003800000 */
.L_x_122:
[C---:B------:R-:W-:Y:S01]  /*2ae0*/  LEA R4, R11.reuse, UR6, 0x4 ;  /* 0x000000060b047c11 */ /* 0x040fe2000f8e20ff */
[----:B-1----:R-:W-:Y:S01]  /*2af0*/  VIADD R2, R2, 0x70 ;  /* 0x0000007002027836 */ /* 0x002fe20000000000 */
[----:B------:R-:W-:Y:S01]  /*2b00*/  SEL R8, R8, RZ, P0 ;  /* 0x000000ff08087207 */ /* 0x000fe20000000000 */
[----:B------:R-:W-:-:S03]  /*2b10*/  VIADD R11, R11, 0x1 ;  /* 0x000000010b0b7836 */ /* 0x000fc60000000000 */
[----:B------:R-:W1:Y:S01]  /*2b20*/  LDS.128 R4, [R4+0xf0] ;  /* 0x0000f00004047984 */ /* 0x000e620000000c00 */
[----:B------:R-:W-:Y:S02]  /*2b30*/  PRMT R2, RZ, 0x654, R2 ;  /* 0x00000654ff027816 */ /* 0x000fe40000000002 */
[C---:B------:R-:W-:Y:S01]  /*2b40*/  ISETP.NE.AND P1, PT, R11.reuse, 0x2, PT ;  /* 0x000000020b00780c */ /* 0x040fe20003f25270 */
[----:B------:R-:W-:Y:S01]  /*2b50*/  @!PT LDS RZ, [RZ] ;  /* 0x00000000fffff984 */ /* 0x000fe20000000800 */
[----:B------:R-:W-:Y:S01]  /*2b60*/  @!PT LDS RZ, [RZ] ;  /* 0x00000000fffff984 */ /* 0x000fe20000000800 */
[----:B------:R-:W-:Y:S01]  /*2b70*/  @!PT LDS RZ, [RZ] ;  /* 0x00000000fffff984 */ /* 0x000fe20000000800 */
[----:B------:R-:W-:Y:S01]  /*2b80*/  @!PT LDS RZ, [RZ] ;  /* 0x00000000fffff984 */ /* 0x000fe20000000800 */
[----:B------:R2:W-:Y:S06]  /*2b90*/  MEMBAR.ALL.CTA ;  /* 0x0000000000007992 */ /* 0x0005ec0000008000 */
[----:B--2---:R-:W2:Y:S01]  /*2ba0*/  FENCE.VIEW.ASYNC.S ;  /* 0x00000000000073c6 */ /* 0x004ea20000000000 */
[----:B------:R-:W-:Y:S01]  /*2bb0*/  SEL R11, R11, RZ, P1 ;  /* 0x000000ff0b0b7207 */ /* 0x000fe20000800000 */
[----:B--2---:R2:W-:Y:S01]  /*2bc0*/  SYNCS.ARRIVE.TRANS64.RED.A1T0 RZ, [R2+URZ], RZ ;  /* 0x000000ff02ff79a7 */ /* 0x0045e200081004ff */
[----:B-1----:R-:W-:-:S02]  /*2bd0*/  LOP3.LUT P3, RZ, R6, 0x1, RZ, 0xc0, !PT ;  /* 0x0000000106ff7812 */ /* 0x002fc4000786c0ff */
[----:B------:R-:W-:-:S04]  /*2be0*/  SEL R5, RZ, 0x1, P1 ;  /* 0x00000001ff057807 */ /* 0x000fc80000800000 */
[----:B------:R-:W-:Y:S02]  /*2bf0*/  LOP3.LUT R10, R10, R5, RZ, 0x3c, !PT ;  /* 0x000000050a0a7212 */ /* 0x000fe400078e3cff */
[----:B--2---:R-:W-:-:S04]  /*2c00*/  SEL R2, RZ, 0x1, P0 ;  /* 0x00000001ff027807 */ /* 0x004fc80000000000 */
[----:B------:R-:W-:Y:S01]  /*2c10*/  LOP3.LUT R9, R9, R2, RZ, 0x3c, !PT ;  /* 0x0000000209097212 */ /* 0x000fe200078e3cff */
[----:B------:R-:W-:Y:S06]  /*2c20*/  @P3 BRA `(.L_x_50) ;  /* 0xfffffffc002c3947 */ /* 0x000fec000383ffff */
[----:B------:R-:W-:Y:S01]  /*2c30*/  ULEA UR4, UR5, UR6, 0x3 ;  /* 0x0000000605047291 */ /* 0x000fe2000f8e18ff */
[----:B------:R-:W-:-:S08]  /*2c40*/  SHF.L.U32 R3, R12, 0x1f, RZ ;  /* 0x0000001f0c037819 */ /* 0x000fd000000006ff */
[----:B------:R-:W1:Y:S02]  /*2c50*/  SYNCS.PHASECHK.TRANS64 P0, [UR4+0x70], R3 ;  /* 0x00007003ff0075a7 */ /* 0x000e640008001004 */
[----:B-1----:R-:W-:Y:S05]  /*2c60*/  @P0 BRA `(.L_x_51) ;  /* 0x0000000000080947 */ /* 0x002fea0003800000 */
[----:B------:R-:W1:Y:S02]  /*2c70*/  SYNCS.PHASECHK.TRANS64.TRYWAIT P0, [UR4+0x70], R3 ;  /* 0x00007003ff0075a7 */ /* 0x000e640008001104 */
[----:B-1----:R-:W-:Y:S05]  /*2c80*/  @!P0 BRA `(.L_x_52) ;  /* 0x0000004c00848947 */ /* 0x002fea0003800000 */
.L_x_51:
[----:B------:R-:W-:-:S04]  /*2c90*/  UIADD3 UR7, UPT, UPT, UR5, 0x1, URZ ;  /* 0x0000000105077890 */ /* 0x000fc8000fffe0ff */
[----:B------:R-:W-:-:S04]  /*2ca0*/  UISETP.NE.AND UP0, UPT, UR7, 0x2, UPT ;  /* 0x000000020700788c */ /* 0x000fc8000bf05270 */
[----:B------:R-:W-:Y:S02]  /*2cb0*/  USEL UR8, URZ, 0x1, UP0 ;  /* 0x00000001ff087887 */ /* 0x000fe40008000000 */
[----:B------:R-:W-:-:S04]  /*2cc0*/  USEL UR7, UR7, URZ, UP0 ;  /* 0x000000ff07077287 */ /* 0x000fc80008000000 */
[----:B------:R-:W-:Y:S01]  /*2cd0*/  ULEA UR7, UR7, UR6, 0x3 ;  /* 0x0000000607077291 */ /* 0x000fe2000f8e18ff */
[----:B-1----:R-:W-:-:S04]  /*2ce0*/  LOP3.LUT R3, R12, UR8, RZ, 0x3c, !PT ;  /* 0x000000080c037c12 */ /* 0x002fc8000f8e3cff */
[----:B------:R-:W-:-:S04]  /*2cf0*/  SHF.L.U32 R0, R3, 0x1f, RZ ;  /* 0x0000001f03007819 */ /* 0x000fc800000006ff */
[----:B------:R-:W1:Y:S02]  /*2d00*/  SYNCS.PHASECHK.TRANS64 P0, [UR7+0x70], R0 ;  /* 0x00007000ff0075a7 */ /* 0x000e640008001007 */
[----:B-1----:R-:W-:Y:S05]  /*2d10*/  @P0 EXIT ;  /* 0x000000000000094d */ /* 0x002fea0003800000 */
[----:B------:R-:W-:Y:S02]  /*2d20*/  SHF.L.U32 R3, R3, 0x1f, RZ ;  /* 0x0000001f03037819 */ /* 0x000fe400000006ff */
[----:B------:R-:W-:-:S07]  /*2d30*/  MOV R0, UR7 ;  /* 0x0000000700007c02 */ /* 0x000fce0008000f00 */
.L_x_53:
[----:B-1----:R1:W2:Y:S02]  /*2d40*/  SYNCS.PHASECHK.TRANS64.TRYWAIT P0, [R0+URZ+0x70], R3 ;  /* 0x00007003000075a7 */ /* 0x0022a400080011ff */
[----:B--2---:R-:W-:Y:S05]  /*2d50*/  @!P0 NANOSLEEP.SYNCS 0x989680 ;  /* 0x009896800000895d */ /* 0x004fea0003900000 */
[----:B------:R-:W2:Y:S02]  /*2d60*/  @!P0 SYNCS.PHASECHK.TRANS64 P0, [R0+URZ+0x70], R3 ;  /* 0x00007003000085a7 */ /* 0x000ea400080010ff */
[----:B--2---:R-:W-:Y:S05]  /*2d70*/  @P0 EXIT ;  /* 0x000000000000094d */ /* 0x004fea0003800000 */
[----:B------:R-:W-:Y:S05]  /*2d80*/  BRA `(.L_x_53) ;  /* 0xfffffffc00ec7947 */ /* 0x000fea000383ffff */
.L_x_46:
[----:B------:R-:W-:Y:S05]  /*2d90*/  BRA.U UP4, `(.L_x_54) ;  /* 0x0000000d04d87547 */ /* 0x000fea000b800000 */
[----:B------:R-:W1:Y:S01]  /*2da0*/  S2UR UR7, SR_CgaCtaId ;  /* 0x00000000000779c3 */ /* 0x000e620000008800 */
[----:B------:R-:W-:Y:S01]  /*2db0*/  UMOV UR4, 0x40 ;  /* 0x0000004000047882 */ /* 0x000fe20000000000 */
[----:B------:R-:W-:Y:S01]  /*2dc0*/  NOP ;  /* 0x0000000000007918 */ /* 0x000fe20000000000 */
[----:B------:R-:W-:Y:S01]  /*2dd0*/  UMOV UR6, 0x400 ;  /* 0x0000040000067882 */ /* 0x000fe20000000000 */
[----:B-1----:R-:W-:Y:S02]  /*2de0*/  ULEA UR5, UR7, UR4, 0x18 ;  /* 0x0000000407057291 */ /* 0x002fe4000f8ec0ff */
[----:B------:R-:W-:-:S07]  /*2df0*/  ULEA UR6, UR7, UR6, 0x18 ;  /* 0x0000000607067291 */ /* 0x000fce000f8ec0ff */
[----:B------:R-:W1:Y:S02]  /*2e00*/  LDS.U8 R0, [UR5+0x1c] ;  /* 0x00001c05ff007984 */ /* 0x000e640008000000 */
[----:B-1----:R-:W-:-:S13]  /*2e10*/  ISETP.NE.AND P0, PT, R0, RZ, PT ;  /* 0x000000ff0000720c */ /* 0x002fda0003f05270 */
[----:B------:R-:W-:Y:S05]  /*2e20*/  @P0 BRA `(.L_x_55) ;  /* 0x0000000000580947 */ /* 0x000fea0003800000 */
[----:B------:R-:W-:-:S13]  /*2e30*/  ELECT P0, URZ, PT ;  /* 0x0000000000ff782f */ /* 0x000fda0003800000 */
[----:B------:R-:W-:Y:S05]  /*2e40*/  @!P0 BRA `(.L_x_56) ;  /* 0x0000000000608947 */ /* 0x000fea0003800000 */
[----:B------:R-:W-:Y:S01]  /*2e50*/  UMOV UR4, 0x10 ;  /* 0x0000001000047882 */ /* 0x000fe20000000000 */
[----:B------:R-:W-:Y:S01]  /*2e60*/  HFMA2 R0, -RZ, RZ, 0, 5.9604644775390625e-08 ;  /* 0x00000001ff007431 */ /* 0x000fe200000001ff */
[----:B------:R-:W-:-:S03]  /*2e70*/  MOV R3, 0xffff ;  /* 0x0000ffff00037802 */ /* 0x000fc60000000f00 */
[----:B------:R-:W-:Y:S04]  /*2e80*/  DEPBAR.LE SB1, 0x36 ;  /* 0x00009d800000791a */ /* 0x000fe80000000000 */
[----:B------:R-:W1:Y:S02]  /*2e90*/  UTCATOMSWS.FIND_AND_SET.ALIGN UP0, UR4, UR4 ;  /* 0x00000004000475e3 */ /* 0x000e640008000800 */
[----:B-1----:R-:W-:Y:S01]  /*2ea0*/  MOV R4, UR4 ;  /* 0x0000000400047c02 */ /* 0x002fe20008000f00 */
[----:B------:R-:W-:Y:S06]  /*2eb0*/  BRA.U UP0, `(.L_x_57) ;  /* 0x0000000100187547 */ /* 0x000fec000b800000 */
.L_x_58:
[----:B------:R-:W-:Y:S05]  /*2ec0*/  NANOSLEEP 0x64 ;  /* 0x000000640000795d */ /* 0x000fea0003800000 */
[----:B------:R-:W-:-:S05]  /*2ed0*/  UMOV UR4, 0x10 ;  /* 0x0000001000047882 */ /* 0x000fca0000000000 */
[----:B------:R-:W-:Y:S04]  /*2ee0*/  DEPBAR.LE SB1, 0x36 ;  /* 0x00009d800000791a */ /* 0x000fe80000000000 */
[----:B------:R-:W1:Y:S02]  /*2ef0*/  UTCATOMSWS.FIND_AND_SET.ALIGN UP0, UR4, UR4 ;  /* 0x00000004000475e3 */ /* 0x000e640008000800 */
[----:B-1----:R-:W-:Y:S01]  /*2f00*/  MOV R4, UR4 ;  /* 0x0000000400047c02 */ /* 0x002fe20008000f00 */
[----:B------:R-:W-:Y:S05]  /*2f10*/  BRA.U !UP0, `(.L_x_58) ;  /* 0xfffffffd08e87547 */ /* 0x000fea000b83ffff */
.L_x_57:
[-C--:B------:R-:W-:Y:S02]  /*2f20*/  SHF.L.U32 R3, R3, R4.reuse, RZ ;  /* 0x0000000403037219 */ /* 0x080fe400000006ff */
[----:B------:R-:W-:Y:S01]  /*2f30*/  SHF.L.U32 R0, R0, R4, RZ ;  /* 0x0000000400007219 */ /* 0x000fe200000006ff */
[----:B------:R-:W-:Y:S02]  /*2f40*/  IMAD.SHL.U32 R4, R4, 0x20, RZ ;  /* 0x0000002004047824 */ /* 0x000fe400078e00ff */
[----:B------:R1:W-:Y:S04]  /*2f50*/  ATOMS.OR RZ, [UR5+0x14], R3 ;  /* 0x00001403ffff798c */ /* 0x0003e8000b000005 */
[----:B------:R1:W-:Y:S04]  /*2f60*/  ATOMS.OR RZ, [UR5+0x18], R0 ;  /* 0x00001800ffff798c */ /* 0x0003e8000b000005 */
[----:B------:R1:W-:Y:S01]  /*2f70*/  STS [UR6+0x110], R4 ;  /* 0x00011004ff007988 */ /* 0x0003e20008000806 */
[----:B------:R-:W-:Y:S05]  /*2f80*/  BRA `(.L_x_56) ;  /* 0x0000000000107947 */ /* 0x000fea0003800000 */
.L_x_55:
[----:B------:R-:W-:Y:S02]  /*2f90*/  MOV R0, 0xffffffff ;  /* 0xffffffff00007802 */ /* 0x000fe40000000f00 */
[----:B------:R-:W-:-:S03]  /*2fa0*/  MOV R4, 0x2fd0 ;  /* 0x00002fd000047802 */ /* 0x000fc60000000f00 */
[----:B------:R1:W-:Y:S04]  /*2fb0*/  STS [UR6+0x110], R0 ;  /* 0x00011000ff007988 */ /* 0x0003e80008000806 */
[----:B-1---5:R-:W-:Y:S05]  /*2fc0*/  CALL.REL.NOINC `($__internal_1_$__cuda_sm10x_tcgen05_guardrail_trap_phase_invalid_during_alloc) ;  /* 0x0000005000407944 */ /* 0x022fea0003c00000 */
.L_x_56:
[----:B------:R-:W-:Y:S05]  /*2fd0*/  WARPSYNC.ALL ;  /* 0x0000000000007948 */ /* 0x000fea0003800000 */
[----:B------:R-:W2:Y:S01]  /*2fe0*/  S2UR UR4, SR_CgaCtaId ;  /* 0x00000000000479c3 */ /* 0x000ea20000008800 */
[----:B------:R-:W-:Y:S01]  /*2ff0*/  UMOV UR26, 0x400 ;  /* 0x00000400001a7882 */ /* 0x000fe20000000000 */
[----:B------:R-:W-:-:S06]  /*3000*/  NOP ;  /* 0x0000000000007918 */ /* 0x000fcc0000000000 */
[----:B------:R-:W-:Y:S06]  /*3010*/  BAR.ARV 0x6, 0xa0 ;  /* 0x0182800000007b1d */ /* 0x000fec0000002000 */
[----:B------:R-:W3:Y:S01]  /*3020*/  LDCU UR5, c[0x0][0x38c] ;  /* 0x00007180ff0577ac */ /* 0x000ee20008000800 */
[----:B------:R-:W-:Y:S01]  /*3030*/  LOP3.LUT R2, R2, 0xffff, RZ, 0xc0, !PT ;  /* 0x0000ffff02027812 */ /* 0x000fe200078ec0ff */
[----:B------:R-:W-:Y:S01]  /*3040*/  IMAD.MOV.U32 R11, RZ, RZ, 0x1 ;  /* 0x00000001ff0b7424 */ /* 0x000fe200078e00ff */
[----:B------:R-:W-:Y:S01]  /*3050*/  CS2R R8, SRZ ;  /* 0x0000000000087805 */ /* 0x000fe2000001ff00 */
[----:B------:R-:W4:Y:S01]  /*3060*/  LDCU UR7, c[0x0][0x38c] ;  /* 0x00007180ff0777ac */ /* 0x000f220008000800 */
[----:B------:R-:W-:Y:S01]  /*3070*/  R2UR UR27, R2 ;  /* 0x00000000021b72ca */ /* 0x000fe200000e0000 */
[----:B------:R-:W-:Y:S01]  /*3080*/  IMAD.MOV.U32 R10, RZ, RZ, RZ ;  /* 0x000000ffff0a7224 */ /* 0x000fe200078e00ff */
[----:B------:R-:W-:Y:S01]  /*3090*/  UMOV UR30, URZ ;  /* 0x000000ff001e7c82 */ /* 0x000fe20008000000 */
[----:B------:R-:W-:Y:S01]  /*30a0*/  UMOV UR24, URZ ;  /* 0x000000ff00187c82 */ /* 0x000fe20008000000 */
[----:B--2---:R-:W-:Y:S01]  /*30b0*/  ULEA UR26, UR4, UR26, 0x18 ;  /* 0x0000001a041a7291 */ /* 0x004fe2000f8ec0ff */
[----:B------:R-:W-:Y:S01]  /*30c0*/  UMOV UR38, 0x0 ;  /* 0x0000000000267882 */ /* 0x000fe20000000000 */
[----:B------:R-:W-:-:S02]  /*30d0*/  UMOV UR39, 0x4200010 ;  /* 0x0420001000277882 */ /* 0x000fc40000000000 */
[----:B------:R-:W-:Y:S02]  /*30e0*/  UIADD3 UR4, UPT, UPT, UR26, 0x4400, URZ ;  /* 0x000044001a047890 */ /* 0x000fe4000fffe0ff */
[----:B------:R-:W-:Y:S02]  /*30f0*/  UIADD3 UR6, UPT, UPT, UR26, 0xa400, URZ ;  /* 0x0000a4001a067890 */ /* 0x000fe4000fffe0ff */
[----:B---3--:R-:W-:Y:S01]  /*3100*/  UIADD3 UR5, UPT, UPT, UR5, 0x7f, URZ ;  /* 0x0000007f05057890 */ /* 0x008fe2000fffe0ff */
[----:B-1----:R-:W1:Y:S01]  /*3110*/  LDS R0, [UR26+0x110] ;  /* 0x0001101aff007984 */ /* 0x002e620008000800 */
[----:B------:R-:W-:Y:S01]  /*3120*/  UMOV UR36, 0x0 ;  /* 0x0000000000247882 */ /* 0x000fe20000000000 */
[----:B------:R-:W-:Y:S01]  /*3130*/  UMOV UR37, 0x4200010 ;  /* 0x0420001000257882 */ /* 0x000fe20000000000 */
[----:B------:R-:W-:Y:S02]  /*3140*/  USHF.R.S32.HI UR40, URZ, 0x1f, UR5 ;  /* 0x0000001fff287899 */ /* 0x000fe40008011405 */
[----:B----4-:R-:W-:-:S02]  /*3150*/  UISETP.GE.AND UP4, UPT, UR7, 0x1, UPT ;  /* 0x000000010700788c */ /* 0x010fc4000bf86270 */
[----:B------:R-:W-:Y:S02]  /*3160*/  ULEA.HI UR40, UR40, UR5, URZ, 0x7 ;  /* 0x0000000528287291 */ /* 0x000fe4000f8f38ff */
[----:B------:R-:W-:Y:S02]  /*3170*/  USHF.R.U32.HI UR5, URZ, 0x4, UR4 ;  /* 0x00000004ff057899 */ /* 0x000fe40008011604 */
[----:B------:R-:W-:Y:S02]  /*3180*/  USHF.R.S32.HI UR40, URZ, 0x7, UR40 ;  /* 0x00000007ff287899 */ /* 0x000fe40008011428 */
[----:B------:R-:W-:Y:S02]  /*3190*/  USHF.R.U32.HI UR4, URZ, 0x4, UR6 ;  /* 0x00000004ff047899 */ /* 0x000fe40008011606 */
[----:B------:R-:W-:Y:S02]  /*31a0*/  UISETP.LT.AND UP0, UPT, UR40, 0x1, UPT ;  /* 0x000000012800788c */ /* 0x000fe4000bf01270 */
[----:B------:R-:W-:-:S02]  /*31b0*/  ULOP3.LUT UR5, UR5, 0x3fff, URZ, 0xc0, !UPT ;  /* 0x00003fff05057892 */ /* 0x000fc4000f8ec0ff */
[----:B------:R-:W-:Y:S02]  /*31c0*/  ULOP3.LUT UR4, UR4, 0x3fff, URZ, 0xc0, !UPT ;  /* 0x00003fff04047892 */ /* 0x000fe4000f8ec0ff */
[----:B------:R-:W-:Y:S02]  /*31d0*/  USEL UR41, UR40, 0x1, !UP0 ;  /* 0x0000000128297887 */ /* 0x000fe4000c000000 */
[----:B------:R-:W-:Y:S02]  /*31e0*/  ULOP3.LUT UR28, UR5, 0x10000, URZ, 0xfc, !UPT ;  /* 0x00010000051c7892 */ /* 0x000fe4000f8efcff */
[----:B------:R-:W-:Y:S02]  /*31f0*/  ULOP3.LUT UR29, UR4, 0x10000, URZ, 0xfc, !UPT ;  /* 0x00010000041d7892 */ /* 0x000fe4000f8efcff */
[----:B------:R-:W-:Y:S01]  /*3200*/  UIADD3 UR41, UPT, UPT, -UR41, URZ, URZ ;  /* 0x000000ff29297290 */ /* 0x000fe2000fffe1ff */
[----:B------:R-:W-:Y:S01]  /*3210*/  UMOV UR34, 0x0 ;  /* 0x0000000000227882 */ /* 0x000fe20000000000 */
[----:B------:R-:W-:Y:S01]  /*3220*/  UMOV UR35, 0x4200010 ;  /* 0x0420001000237882 */ /* 0x000fe20000000000 */
[----:B------:R-:W-:Y:S01]  /*3230*/  UMOV UR32, 0x0 ;  /* 0x0000000000207882 */ /* 0x000fe20000000000 */
[----:B------:R-:W-:Y:S01]  /*3240*/  UMOV UR33, 0x4200010 ;  /* 0x0420001000217882 */ /* 0x000fe20000000000 */
[----:B-1----:R-:W-:-:S15]  /*3250*/  R2UR UR42, R0 ;  /* 0x00000000002a72ca */ /* 0x002fde00000e0000 */
.L_x_65:
[----:B------:R-:W-:Y:S02]  /*3260*/  LEA R0, R10, UR26, 0x3 ;  /* 0x0000001a0a007c11 */ /* 0x000fe4000f8e18ff */
[----:B------:R-:W-:Y:S02]  /*3270*/  SHF.L.U32 R5, R9, 0x1f, RZ ;  /* 0x0000001f09057819 */ /* 0x000fe400000006ff */
[----:B------:R-:W-:Y:S01]  /*3280*/  PLOP3.LUT P0, PT, PT, PT, UP4, 0x80, 0x8 ;  /* 0x000000000008781c */ /* 0x000fe20003f0f048 */
[----:B------:R-:W-:Y:S01]  /*3290*/  VIADD R3, R0, 0x70 ;  /* 0x0000007000037836 */ /* 0x000fe20000000000 */
[----:B-1----:R-:W1:Y:S02]  /*32a0*/  SYNCS.PHASECHK.TRANS64.TRYWAIT P1, [R0+URZ+0x60], R5 ;  /* 0x00006005000075a7 */ /* 0x002e6400080211ff */
[----:B-1-3--:R-:W-:Y:S09]  /*32b0*/  @!P1 BRA `(.L_x_59) ;  /* 0x0000004800109947 */ /* 0x00aff20003800000 */
.L_x_124:
[----:B------:R-:W-:Y:S01]  /*32c0*/  LEA R4, R10, UR26, 0x4 ;  /* 0x0000001a0a047c11 */ /* 0x000fe2000f8e20ff */
[----:B------:R-:W-:Y:S01]  /*32d0*/  @UP4 ULEA UR4, UR24, UR26, 0x3 ;  /* 0x0000001a18044291 */ /* 0x000fe2000f8e18ff */
[----:B------:R-:W-:Y:S01]  /*32e0*/  PLOP3.LUT P2, PT, PT, PT, PT, 0x80, 0x8 ;  /* 0x000000000008781c */ /* 0x000fe20003f4f070 */
[----:B------:R-:W-:Y:S01]  /*32f0*/  ULEA UR31, UR30, UR26, 0x3 ;  /* 0x0000001a1e1f7291 */ /* 0x000fe2000f8e18ff */
[----:B------:R-:W-:Y:S02]  /*3300*/  PRMT R3, RZ, 0x654, R3 ;  /* 0x00000654ff037816 */ /* 0x000fe40000000003 */
[----:B-1----:R-:W1:Y:S01]  /*3310*/  LDS.128 R4, [R4+0xf0] ;  /* 0x0000f00004047984 */ /* 0x002e620000000c00 */
[----:B------:R-:W-:Y:S02]  /*3320*/  @P0 SHF.L.U32 R2, R8, 0x1f, RZ ;  /* 0x0000001f08020819 */ /* 0x000fe400000006ff */
[----:B------:R-:W-:Y:S01]  /*3330*/  SHF.L.U32 R0, R11, 0x1f, RZ ;  /* 0x0000001f0b007819 */ /* 0x000fe200000006ff */
[----:B------:R-:W-:Y:S01]  /*3340*/  @!PT LDS RZ, [RZ] ;  /* 0x00000000fffff984 */ /* 0x000fe20000000800 */
[----:B------:R-:W-:Y:S01]  /*3350*/  @!PT LDS RZ, [RZ] ;  /* 0x00000000fffff984 */ /* 0x000fe20000000800 */
[----:B------:R-:W-:Y:S01]  /*3360*/  @!PT LDS RZ, [RZ] ;  /* 0x00000000fffff984 */ /* 0x000fe20000000800 */
[----:B------:R-:W-:Y:S01]  /*3370*/  @!PT LDS RZ, [RZ] ;  /* 0x00000000fffff984 */ /* 0x000fe20000000800 */
[----:B------:R2:W-:Y:S06]  /*3380*/  MEMBAR.ALL.CTA ;  /* 0x0000000000007992 */ /* 0x0005ec0000008000 */
[----:B--2---:R-:W2:Y:S02]  /*3390*/  FENCE.VIEW.ASYNC.S ;  /* 0x00000000000073c6 */ /* 0x004ea40000000000 */
[----:B--2---:R2:W-:Y:S01]  /*33a0*/  SYNCS.ARRIVE.TRANS64.RED.A1T0 RZ, [R3+URZ], RZ ;  /* 0x000000ff03ff79a7 */ /* 0x0045e200081004ff */
[----:B------:R2:W3:Y:S01]  /*33b0*/  @P0 SYNCS.PHASECHK.TRANS64.TRYWAIT P2, [UR4], R2 ;  /* 0x00000002ff0005a7 */ /* 0x0004e20008041104 */
[----:B------:R-:W-:Y:S01]  /*33c0*/  ULEA.HI UR4, UR30, UR30, URZ, 0x1 ;  /* 0x0000001e1e047291 */ /* 0x000fe2000f8f08ff */
[----:B-1----:R-:W-:-:S03]  /*33d0*/  LOP3.LUT P1, RZ, R6, 0x1, RZ, 0xc0, !PT ;  /* 0x0000000106ff7812 */ /* 0x002fc6000782c0ff */
[----:B------:R-:W-:Y:S02]  /*33e0*/  USHF.L.U32 UR11, UR4, 0x6, URZ ;  /* 0x00000006040b7899 */ /* 0x000fe400080006ff */
[----:B------:R-:W-:Y:S02]  /*33f0*/  ULOP3.LUT UR4, UR4, 0xffe, URZ, 0xc0, !UPT ;  /* 0x00000ffe04047892 */ /* 0x000fe4000f8ec0ff */
[----:B------:R-:W-:Y:S02]  /*3400*/  ULOP3.LUT UR11, UR11, 0xffffff80, URZ, 0xc0, !UPT ;  /* 0xffffff800b0b7892 */ /* 0x000fe4000f8ec0ff */
[----:B------:R-:W-:Y:S02]  /*3410*/  UIADD3 UR4, UPT, UPT, -UR4, UR30, URZ ;  /* 0x0000001e04047290 */ /* 0x000fe4000fffe1ff */
[----:B------:R-:W-:Y:S01]  /*3420*/  UIADD3 UR11, UPT, UPT, UR42, UR11, URZ ;  /* 0x0000000b2a0b7290 */ /* 0x000fe2000fffe0ff */
[----:B------:R-:W1:Y:S03]  /*3430*/  SYNCS.PHASECHK.TRANS64.TRYWAIT P0, [UR31+0xa0], R0 ;  /* 0x0000a000ff0075a7 */ /* 0x000e66000800111f */
[----:B------:R-:W-:Y:S01]  /*3440*/  ULEA UR11, UR4, UR11, 0x14 ;  /* 0x0000000b040b7291 */ /* 0x000fe2000f8ea0ff */
[----:B-123--:R-:W-:Y:S11]  /*3450*/  @!P0 BRA `(.L_x_60) ;  /* 0x0000004400bc8947 */ /* 0x00eff60003800000 */
.L_x_126:
[----:B------:R-:W-:Y:S01]  /*3460*/  IADD3 R10, PT, PT, R10, 0x1, RZ ;  /* 0x000000010a0a7810 */ /* 0x000fe20007ffe0ff */
[----:B------:R-:W-:Y:S06]  /*3470*/  BRA.U !UP4, `(.L_x_61) ;  /* 0x000000010cc07547 */ /* 0x000fec000b800000 */
[----:B------:R-:W-:Y:S01]  /*3480*/  UPLOP3.LUT UP2, UPT, UPT, UPT, UPT, 0x40, 0x4 ;  /* 0x000000000004789c */ /* 0x000fe20003f4e870 */
[----:B------:R-:W-:Y:S01]  /*3490*/  UMOV UR23, UR41 ;  /* 0x0000002900177c82 */ /* 0x000fe20008000000 */
[----:B------:R-:W-:Y:S01]  /*34a0*/  UMOV UR22, UR40 ;  /* 0x0000002800167c82 */ /* 0x000fe20008000000 */
[----:B------:R-:W-:-:S08]  /*34b0*/  UMOV UR10, UR24 ;  /* 0x00000018000a7c82 */ /* 0x000fd00008000000 */
.L_x_64:
[----:B------:R-:W-:Y:S02]  /*34c0*/  UIADD3 UR23, UPT, UPT, UR23, 0x1, URZ ;  /* 0x0000000117177890 */ /* 0x000fe4000fffe0ff */
[----:B--2---:R-:W-:Y:S02]  /*34d0*/  ULEA UR5, UR10, UR26, 0x3 ;  /* 0x0000001a0a057291 */ /* 0x004fe4000f8e18ff */
[----:B------:R-:W-:Y:S01]  /*34e0*/  UISETP.NE.AND UP3, UPT, UR23, URZ, UPT ;  /* 0x000000ff1700728c */ /* 0x000fe2000bf65270 */
[----:B---3--:R-:W-:Y:S10]  /*34f0*/  @P2 BRA `(.L_x_62) ;  /* 0x00000000000c2947 */ /* 0x008ff40003800000 */
[----:B-1----:R-:W-:Y:S04]  /*3500*/  SHF.L.U32 R3, R8, 0x1f, RZ ;  /* 0x0000001f08037819 */ /* 0x002fe800000006ff */
[----:B------:R-:W1:Y:S02]  /*3510*/  SYNCS.PHASECHK.TRANS64.TRYWAIT P0, [UR5], R3 ;  /* 0x00000003ff0075a7 */ /* 0x000e640008001105 */
[----:B-1----:R-:W-:Y:S05]  /*3520*/  @!P0 BRA `(.L_x_63) ;  /* 0x0000004400a08947 */ /* 0x002fea0003800000 */
.L_x_62:
[----:B------:R-:W-:Y:S01]  /*3530*/  UISETP.NE.AND UP0, UPT, UR22, 0x1, UPT ;  /* 0x000000011600788c */ /* 0x000fe2000bf05270 */
[----:B------:R-:W-:Y:S01]  /*3540*/  PLOP3.LUT P2, PT, PT, PT, PT, 0x80, 0x8 ;  /* 0x000000000008781c */ /* 0x000fe20003f4f070 */
[----:B------:R-:W-:Y:S02]  /*3550*/  UIADD3 UR4, UPT, UPT, UR10, 0x1, URZ ;  /* 0x000000010a047890 */ /* 0x000fe4000fffe0ff */
[----:B------:R-:W-:Y:S02]  /*3560*/  UIADD3 UR25, UPT, UPT, UR5, 0x18, URZ ;  /* 0x0000001805197890 */ /* 0x000fe4000fffe0ff */
[----:B------:R-:W-:Y:S01]  /*3570*/  UISETP.NE.AND UP1, UPT, UR4, 0x3, UPT ;  /* 0x000000030400788c */ /* 0x000fe2000bf25270 */
[----:B------:R-:W-:Y:S01]  /*3580*/  PLOP3.LUT P0, PT, PT, PT, UP0, 0x80, 0x8 ;  /* 0x000000000008781c */ /* 0x000fe20003f0f008 */
[----:B------:R-:W-:Y:S02]  /*3590*/  UIADD3 UR22, UPT, UPT, UR22, -0x1, URZ ;  /* 0xffffffff16167890 */ /* 0x000fe4000fffe0ff */
[----:B------:R-:W-:Y:S02]  /*35a0*/  USEL UR6, URZ, 0x1, UP1 ;  /* 0x00000001ff067887 */ /* 0x000fe40008800000 */
[----:B------:R-:W-:Y:S01]  /*35b0*/  USEL UR24, UR4, URZ, UP1 ;  /* 0x000000ff04187287 */ /* 0x000fe20008800000 */
[----:B------:R-:W-:Y:S01]  /*35c0*/  UMOV UR7, 0x40004040 ;  /* 0x4000404000077882 */ /* 0x000fe20000000000 */
[----:B------:R-:W-:Y:S02]  /*35d0*/  UMOV UR5, 0x40004040 ;  /* 0x4000404000057882 */ /* 0x000fe40000000000 */
[----:B------:R-:W-:Y:S01]  /*35e0*/  @UP0 ULEA UR4, UR24, UR26, 0x3 ;  /* 0x0000001a18040291 */ /* 0x000fe2000f8e18ff */
[----:B------:R-:W-:Y:S01]  /*35f0*/  LOP3.LUT R8, R8, UR6, RZ, 0x3c, !PT ;  /* 0x0000000608087c12 */ /* 0x000fe2000f8e3cff */
[----:B------:R-:W-:Y:S01]  /*3600*/  ULEA UR6, UR10, UR29, 0xa ;  /* 0x0000001d0a067291 */ /* 0x000fe2000f8e50ff */
[----:B------:R-:W-:Y:S02]  /*3610*/  UMOV UR21, 0x40004040 ;  /* 0x4000404000157882 */ /* 0x000fe40000000000 */
[----:B-1----:R-:W-:Y:S01]  /*3620*/  @P0 SHF.L.U32 R0, R8, 0x1f, RZ ;  /* 0x0000001f08000819 */ /* 0x002fe200000006ff */
[----:B------:R-:W-:Y:S02]  /*3630*/  UIADD3 UR20, UPT, UPT, UR6, 0x2, URZ ;  /* 0x0000000206147890 */ /* 0x000fe4000fffe0ff */
[----:B------:R-:W-:Y:S01]  /*3640*/  UIADD3 UR16, UPT, UPT, UR6, 0x4, URZ ;  /* 0x0000000406107890 */ /* 0x000fe2000fffe0ff */
[----:B------:R2:W3:Y:S01]  /*3650*/  @P0 SYNCS.PHASECHK.TRANS64.TRYWAIT P2, [UR4], R0 ;  /* 0x00000000ff0005a7 */ /* 0x0004e20008041104 */
[----:B------:R-:W-:Y:S02]  /*3660*/  ULEA UR4, UR10, UR28, 0x9 ;  /* 0x0000001c0a047291 */ /* 0x000fe4000f8e48ff */
[----:B------:R-:W-:Y:S02]  /*3670*/  UIADD3 UR12, UPT, UPT, UR6, 0x6, URZ ;  /* 0x00000006060c7890 */ /* 0x000fe4000fffe0ff */
[----:B------:R-:W-:Y:S02]  /*3680*/  UIADD3 UR18, UPT, UPT, UR4, 0x2, URZ ;  /* 0x0000000204127890 */ /* 0x000fe4000fffe0ff */
[----:B------:R-:W-:Y:S02]  /*3690*/  UIADD3 UR14, UPT, UPT, UR4, 0x4, URZ ;  /* 0x00000004040e7890 */ /* 0x000fe4000fffe0ff */
[----:B------:R-:W-:Y:S01]  /*36a0*/  UIADD3 UR8, UPT, UPT, UR4, 0x6, URZ ;  /* 0x0000000604087890 */ /* 0x000fe2000fffe0ff */
[----:B------:R2:W-:Y:S01]  /*36b0*/  UTCQMMA gdesc[UR4], gdesc[UR6], tmem[UR11], tmem[UR38], idesc[UR39], UP2 ;  /* 0x00ff2606040075ea */ /* 0x0005e2000900030b */
[----:B------:R-:W-:Y:S01]  /*36c0*/  UPLOP3.LUT UP2, UPT, UPT, UPT, UPT, 0x80, 0x8 ;  /* 0x000000000008789c */ /* 0x000fe20003f4f070 */
[----:B------:R-:W-:Y:S01]  /*36d0*/  UMOV UR19, 0x40004040 ;  /* 0x4000404000137882 */ /* 0x000fe20000000000 */
[----:B------:R-:W-:Y:S01]  /*36e0*/  UMOV UR17, 0x40004040 ;  /* 0x4000404000117882 */ /* 0x000fe20000000000 */
[----:B------:R2:W-:Y:S01]  /*36f0*/  UTCQMMA gdesc[UR18], gdesc[UR20], tmem[UR11], tmem[UR36], idesc[UR37], UPT ;  /* 0x00ff2414120075ea */ /* 0x0005e2000b80030b */
[----:B------:R-:W-:Y:S01]  /*3700*/  UMOV UR15, 0x40004040 ;  /* 0x40004040000f7882 */ /* 0x000fe20000000000 */
[----:B------:R-:W-:Y:S01]  /*3710*/  UMOV UR13, 0x40004040 ;  /* 0x40004040000d7882 */ /* 0x000fe20000000000 */
[----:B------:R-:W-:Y:S01]  /*3720*/  UMOV UR9, 0x40004040 ;  /* 0x4000404000097882 */ /* 0x000fe20000000000 */
[----:B------:R2:W-:Y:S01]  /*3730*/  UTCQMMA gdesc[UR14], gdesc[UR16], tmem[UR11], tmem[UR34], idesc[UR35], UPT ;  /* 0x00ff22100e0075ea */ /* 0x0005e2000b80030b */
[----:B------:R2:W-:Y:S01]  /*3740*/  UTCQMMA gdesc[UR8], gdesc[UR12], tmem[UR11], tmem[UR32], idesc[UR33], UPT ;  /* 0x00ff200c080075ea */ /* 0x0005e2000b80030b */
[----:B------:R2:W-:Y:S01]  /*3750*/  UTCBAR.MULTICAST [UR25], URZ, UR27 ;  /* 0x000000ff190073e9 */ /* 0x0005e2000800081b */
[----:B------:R-:W-:Y:S01]  /*3760*/  UMOV UR10, UR24 ;  /* 0x00000018000a7c82 */ /* 0x000fe20008000000 */
[----:B------:R-:W-:Y:S05]  /*3770*/  BRA.U UP3, `(.L_x_64) ;  /* 0xfffffffd03507547 */ /* 0x000fea000b83ffff */
.L_x_61:
[----:B--2---:R-:W-:Y:S01]  /*3780*/  UIADD3 UR4, UPT, UPT, UR30, 0x1, URZ ;  /* 0x000000011e047890 */ /* 0x004fe2000fffe0ff */
[C---:B------:R-:W-:Y:S01]  /*3790*/  ISETP.NE.AND P0, PT, R10.reuse, 0x2, PT ;  /* 0x000000020a00780c */ /* 0x040fe20003f05270 */
[----:B------:R-:W-:Y:S02]  /*37a0*/  UIADD3 UR5, UPT, UPT, UR31, 0x80, URZ ;  /* 0x000000801f057890 */ /* 0x000fe4000fffe0ff */
[----:B------:R-:W-:Y:S01]  /*37b0*/  UISETP.NE.AND UP0, UPT, UR4, 0x4, UPT ;  /* 0x000000040400788c */ /* 0x000fe2000bf05270 */
[----:B-1----:R-:W-:Y:S02]  /*37c0*/  SEL R0, RZ, 0x1, P0 ;  /* 0x00000001ff007807 */ /* 0x002fe40000000000 */
[----:B------:R-:W-:Y:S01]  /*37d0*/  SEL R10, R10, RZ, P0 ;  /* 0x000000ff0a0a7207 */ /* 0x000fe20000000000 */
[----:B------:R-:W-:Y:S01]  /*37e0*/  USEL UR6, URZ, 0x1, UP0 ;  /* 0x00000001ff067887 */ /* 0x000fe20008000000 */
[----:B------:R-:W-:Y:S01]  /*37f0*/  LOP3.LUT R9, R9, R0, RZ, 0x3c, !PT ;  /* 0x0000000009097212 */ /* 0x000fe200078e3cff */
[----:B------:R-:W-:Y:S01]  /*3800*/  USEL UR30, UR4, URZ, UP0 ;  /* 0x000000ff041e7287 */ /* 0x000fe20008000000 */
[----:B------:R1:W-:Y:S03]  /*3810*/  UTCBAR [UR5], URZ ;  /* 0x000000ff050073e9 */ /* 0x0003e600080000ff */
[----:B------:R-:W-:Y:S01]  /*3820*/  LOP3.LUT R11, R11, UR6, RZ, 0x3c, !PT ;  /* 0x000000060b0b7c12 */ /* 0x000fe2000f8e3cff */
[----:B------:R-:W-:Y:S07]  /*3830*/  @P1 BRA `(.L_x_65) ;  /* 0xfffffff800881947 */ /* 0x000fee000383ffff */
[----:B------:R-:W2:Y:S01]  /*3840*/  S2UR UR8, SR_CgaCtaId ;  /* 0x00000000000879c3 */ /* 0x000ea20000008800 */
[----:B------:R-:W-:Y:S01]  /*3850*/  ELECT P0, URZ, PT ;  /* 0x0000000000ff782f */ /* 0x000fe20003800000 */
[----:B------:R-:W-:Y:S01]  /*3860*/  IMAD.MOV.U32 R0, RZ, RZ, 0x1 ;  /* 0x00000001ff007424 */ /* 0x000fe200078e00ff */
[----:B------:R-:W-:Y:S01]  /*3870*/  UIADD3 UR26, UPT, UPT, UR26, 0xa0, URZ ;  /* 0x000000a01a1a7890 */ /* 0x000fe2000fffe0ff */
[----:B------:R-:W-:Y:S01]  /*3880*/  SHF.L.U32 R3, R11, 0x1f, RZ ;  /* 0x0000001f0b037819 */ /* 0x000fe200000006ff */
[----:B------:R-:W-:-:S03]  /*3890*/  UMOV UR4, 0x40 ;  /* 0x0000004000047882 */ /* 0x000fc60000000000 */
[----:B------:R-:W-:Y:S01]  /*38a0*/  UVIRTCOUNT.DEALLOC.SMPOOL 0x80 ;  /* 0x000000800000784c */ /* 0x000fe20000000000 */
[----:B--2---:R-:W-:Y:S02]  /*38b0*/  ULEA UR8, UR8, UR4, 0x18 ;  /* 0x0000000408087291 */ /* 0x004fe4000f8ec0ff */
[----:B------:R-:W-:-:S07]  /*38c0*/  ULEA UR4, UR30, UR26, 0x3 ;  /* 0x0000001a1e047291 */ /* 0x000fce000f8e18ff */
[----:B------:R2:W-:Y:S02]  /*38d0*/  @P0 STS.U8 [UR8+0x1c], R0 ;  /* 0x00001c00ff000988 */ /* 0x0005e40008000008 */
[----:B------:R-:W4:Y:S02]  /*38e0*/  SYNCS.PHASECHK.TRANS64.TRYWAIT P0, [UR4], R3 ;  /* 0x00000003ff0075a7 */ /* 0x000f240008001104 */
[----:B--2-4-:R-:W-:Y:S05]  /*38f0*/  @!P0 BRA `(.L_x_66) ;  /* 0x0000004000c48947 */ /* 0x014fea0003800000 */
.L_x_129:
[----:B------:R-:W-:-:S04]  /*3900*/  UIADD3 UR4, UPT, UPT, UR30, 0x1, URZ ;  /* 0x000000011e047890 */ /* 0x000fc8000fffe0ff */
[----:B------:R-:W-:-:S04]  /*3910*/  UISETP.NE.AND UP0, UPT, UR4, 0x4, UPT ;  /* 0x000000040400788c */ /* 0x000fc8000bf05270 */
[----:B------:R-:W-:Y:S02]  /*3920*/  USEL UR6, URZ, 0x1, UP0 ;  /* 0x00000001ff067887 */ /* 0x000fe40008000000 */
[----:B------:R-:W-:-:S04]  /*3930*/  USEL UR4, UR4, URZ, UP0 ;  /* 0x000000ff04047287 */ /* 0x000fc80008000000 */
[----:B-1----:R-:W-:Y:S01]  /*3940*/  ULEA UR5, UR4, UR26, 0x3 ;  /* 0x0000001a04057291 */ /* 0x002fe2000f8e18ff */
[----:B------:R-:W-:-:S04]  /*3950*/  LOP3.LUT R2, R11, UR6, RZ, 0x3c, !PT ;  /* 0x000000060b027c12 */ /* 0x000fc8000f8e3cff */
[----:B--2---:R-:W-:-:S04]  /*3960*/  SHF.L.U32 R3, R2, 0x1f, RZ ;  /* 0x0000001f02037819 */ /* 0x004fc800000006ff */
[----:B------:R-:W1:Y:S02]  /*3970*/  SYNCS.PHASECHK.TRANS64.TRYWAIT P0, [UR5], R3 ;  /* 0x00000003ff0075a7 */ /* 0x000e640008001105 */
[----:B-1----:R-:W-:Y:S05]  /*3980*/  @!P0 BRA `(.L_x_67) ;  /* 0x0000004000b88947 */ /* 0x002fea0003800000 */
.L_x_131:
        /* <DEDUP_REMOVED lines=9> */
.L_x_133:
[----:B------:R-:W-:-:S04]  /*3a20*/  UIADD3 UR4, UPT, UPT, UR4, 0x1, URZ ;  /* 0x0000000104047890 */ /* 0x000fc8000fffe0ff */
[----:B------:R-:W-:-:S04]  /*3a30*/  UISETP.NE.AND UP0, UPT, UR4, 0x4, UPT ;  /* 0x000000040400788c */ /* 0x000fc8000bf05270 */
[----:B------:R-:W-:Y:S02]  /*3a40*/  USEL UR5, URZ, 0x1, UP0 ;  /* 0x00000001ff057887 */ /* 0x000fe40008000000 */
[----:B------:R-:W-:-:S04]  /*3a50*/  USEL UR4, UR4, URZ, UP0 ;  /* 0x000000ff04047287 */ /* 0x000fc80008000000 */
[----:B------:R-:W-:Y:S01]  /*3a60*/  ULEA UR4, UR4, UR26, 0x3 ;  /* 0x0000001a04047291 */ /* 0x000fe2000f8e18ff */
[----:B-1----:R-:W-:-:S04]  /*3a70*/  LOP3.LUT R3, R2, UR5, RZ, 0x3c, !PT ;  /* 0x0000000502037c12 */ /* 0x002fc8000f8e3cff */
[----:B------:R-:W-:-:S04]  /*3a80*/  SHF.L.U32 R3, R3, 0x1f, RZ ;  /* 0x0000001f03037819 */ /* 0x000fc800000006ff */
[----:B------:R-:W1:Y:S02]  /*3a90*/  SYNCS.PHASECHK.TRANS64.TRYWAIT P0, [UR4], R3 ;  /* 0x00000003ff0075a7 */ /* 0x000e640008001104 */
[----:B-1----:R-:W-:Y:S05]  /*3aa0*/  @!P0 BRA `(.L_x_69) ;  /* 0x0000004000a08947 */ /* 0x002fea0003800000 */
.L_x_135:
[----:B------:R-:W-:Y:S01]  /*3ab0*/  NOP ;  /* 0x0000000000007918 */ /* 0x000fe20000000000 */
[----:B-1----:R-:W1:Y:S01]  /*3ac0*/  LDS R0, [UR8+0x14] ;  /* 0x00001408ff007984 */ /* 0x002e620008000800 */
[----:B------:R-:W-:Y:S01]  /*3ad0*/  ULOP3.LUT UR4, UR42, 0xffff, URZ, 0xc0, !UPT ;  /* 0x0000ffff2a047892 */ /* 0x000fe2000f8ec0ff */
[----:B------:R-:W-:Y:S01]  /*3ae0*/  UMOV UR5, 0xffff ;  /* 0x0000ffff00057882 */ /* 0x000fe20000000000 */
[----:B------:R-:W-:Y:S02]  /*3af0*/  UMOV UR6, 0x1 ;  /* 0x0000000100067882 */ /* 0x000fe40000000000 */
[----:B------:R-:W-:-:S04]  /*3b00*/  USHF.R.U32.HI UR4, URZ, 0x5, UR4 ;  /* 0x00000005ff047899 */ /* 0x000fc80008011604 */
[----:B------:R-:W-:Y:S02]  /*3b10*/  USHF.L.U32 UR5, UR5, UR4, URZ ;  /* 0x0000000405057299 */ /* 0x000fe400080006ff */
[----:B------:R-:W-:-:S04]  /*3b20*/  USHF.L.U32 UR4, UR6, UR4, URZ ;  /* 0x0000000406047299 */ /* 0x000fc800080006ff */
[----:B-1----:R-:W-:-:S04]  /*3b30*/  LOP3.LUT R0, R0, UR5, RZ, 0xc0, !PT ;  /* 0x0000000500007c12 */ /* 0x002fc8000f8ec0ff */
[----:B------:R-:W-:-:S13]  /*3b40*/  ISETP.NE.AND P0, PT, R0, UR5, PT ;  /* 0x0000000500007c0c */ /* 0x000fda000bf05270 */
[----:B------:R-:W-:Y:S05]  /*3b50*/  @P0 BRA `(.L_x_70) ;  /* 0x0000000000580947 */ /* 0x000fea0003800000 */
[----:B------:R-:W1:Y:S02]  /*3b60*/  LDS R0, [UR8+0x18] ;  /* 0x00001808ff007984 */ /* 0x000e640008000800 */
[----:B-1----:R-:W-:-:S04]  /*3b70*/  LOP3.LUT R0, R0, UR4, RZ, 0xc0, !PT ;  /* 0x0000000400007c12 */ /* 0x002fc8000f8ec0ff */
[----:B------:R-:W-:-:S13]  /*3b80*/  ISETP.NE.AND P0, PT, R0, UR4, PT ;  /* 0x0000000400007c0c */ /* 0x000fda000bf05270 */
[----:B------:R-:W-:Y:S05]  /*3b90*/  @P0 BRA `(.L_x_71) ;  /* 0x00000000003c0947 */ /* 0x000fea0003800000 */
[----:B------:R-:W1:Y:S01]  /*3ba0*/  S2R R2, SR_LANEID ;  /* 0x0000000000027919 */ /* 0x000e620000000000 */
[----:B------:R-:W-:Y:S01]  /*3bb0*/  ULOP3.LUT UR5, URZ, UR5, URZ, 0x33, !UPT ;  /* 0x00000005ff057292 */ /* 0x000fe2000f8e33ff */
[----:B------:R-:W-:Y:S01]  /*3bc0*/  LOP3.LUT R4, RZ, UR4, RZ, 0x33, !PT ;  /* 0x00000004ff047c12 */ /* 0x000fe2000f8e33ff */
[----:B------:R-:W-:Y:S02]  /*3bd0*/  VOTEU.ANY UR4, UPT, PT ;  /* 0x0000000000047886 */ /* 0x000fe400038e0100 */
[----:B------:R-:W-:Y:S01]  /*3be0*/  UFLO.U32 UR4, UR4 ;  /* 0x00000004000472bd */ /* 0x000fe200080e0000 */
[----:B------:R-:W2:Y:S01]  /*3bf0*/  REDUX UR6, R4 ;  /* 0x00000000040673c4 */ /* 0x000ea20000000000 */
[----:B------:R-:W-:-:S06]  /*3c00*/  IMAD.U32 R0, RZ, RZ, UR5 ;  /* 0x00000005ff007e24 */ /* 0x000fcc000f8e00ff */
[----:B------:R4:W-:Y:S01]  /*3c10*/  UTCATOMSWS.AND URZ, UR5 ;  /* 0x0000000500ff79e3 */ /* 0x0009e20008000000 */
[----:B------:R-:W3:Y:S01]  /*3c20*/  REDUX UR7, R0 ;  /* 0x00000000000773c4 */ /* 0x000ee20000000000 */
[----:B-1----:R-:W-:Y:S01]  /*3c30*/  ISETP.EQ.U32.AND P0, PT, R2, UR4, PT ;  /* 0x0000000402007c0c */ /* 0x002fe2000bf02070 */
[----:B--2---:R-:W-:Y:S01]  /*3c40*/  IMAD.U32 R2, RZ, RZ, UR6 ;  /* 0x00000006ff027e24 */ /* 0x004fe2000f8e00ff */
[----:B---3--:R-:W-:-:S11]  /*3c50*/  MOV R3, UR7 ;  /* 0x0000000700037c02 */ /* 0x008fd60008000f00 */
[----:B------:R4:W-:Y:S04]  /*3c60*/  @P0 ATOMS.AND RZ, [UR8+0x14], R3 ;  /* 0x00001403ffff098c */ /* 0x0009e8000a800008 */
[----:B------:R4:W-:Y:S01]  /*3c70*/  @P0 ATOMS.AND RZ, [UR8+0x18], R2 ;  /* 0x00001802ffff098c */ /* 0x0009e2000a800008 */
[----:B------:R-:W-:Y:S05]  /*3c80*/  BRA `(.L_x_72) ;  /* 0x0000000000147947 */ /* 0x000fea0003800000 */
.L_x_71:
[----:B------:R-:W-:Y:S02]  /*3c90*/  MOV R2, 0x3cb0 ;  /* 0x00003cb000027802 */ /* 0x000fe40000000f00 */
[----:B---3-5:R-:W-:Y:S05]  /*3ca0*/  CALL.REL.NOINC `($__internal_0_$__cuda_sm10x_tcgen05_guardrail_trap_col_being_dealloced_not_returned_by_alloc) ;  /* 0x0000004000fc7944 */ /* 0x028fea0003c00000 */
[----:B------:R-:W-:Y:S05]  /*3cb0*/  BRA `(.L_x_72) ;  /* 0x0000000000087947 */ /* 0x000fea0003800000 */
.L_x_70:
[----:B------:R-:W-:Y:S02]  /*3cc0*/  MOV R2, 0x3ce0 ;  /* 0x00003ce000027802 */ /* 0x000fe40000000f00 */
[----:B---3-5:R-:W-:Y:S05]  /*3cd0*/  CALL.REL.NOINC `($__internal_2_$__cuda_sm10x_tcgen05_guardrail_trap_unallocated_columns_being_dealloced) ;  /* 0x0000004400087944 */ /* 0x028fea0003c00000 */
.L_x_72:
[----:B------:R-:W-:Y:S01]  /*3ce0*/  NOP ;  /* 0x0000000000007918 */ /* 0x000fe20000000000 */
[----:B----4-:R-:W-:Y:S05]  /*3cf0*/  EXIT ;  /* 0x000000000000794d */ /* 0x010fea0003800000 */
.L_x_54:
[----:B------:R-:W-:-:S09]  /*3d00*/  UISETP.NE.OR UP0, UPT, UR17, 0x3, !UP3 ;  /* 0x000000031100788c */ /* 0x000fd2000df05670 */
[----:B------:R-:W-:Y:S05]  /*3d10*/  BRA.U UP0, `(.L_x_73) ;  /* 0x0000000d00807547 */ /* 0x000fea000b800000 */
[----:B------:R-:W1:Y:S01]  /*3d20*/  S2UR UR10, SR_CgaCtaId ;  /* 0x00000000000a79c3 */ /* 0x000e620000008800 */
[----:B------:R-:W2:Y:S01]  /*3d30*/  LDCU UR32, c[0x0][0x370] ;  /* 0x00006e00ff2077ac */ /* 0x000ea20008000800 */
[----:B------:R-:W-:Y:S02]  /*3d40*/  HFMA2 R13, -RZ, RZ, 0, 0 ;  /* 0x00000000ff0d7431 */ /* 0x000fe400000001ff */
[----:B------:R-:W-:Y:S01]  /*3d50*/  IMAD.MOV.U32 R15, RZ, RZ, 0x1 ;  /* 0x00000001ff0f7424 */ /* 0x000fe200078e00ff */
[----:B------:R-:W-:Y:S01]  /*3d60*/  MOV R7, 0x1000 ;  /* 0x0000100000077802 */ /* 0x000fe20000000f00 */
[----:B------:R-:W2:Y:S01]  /*3d70*/  LDCU.128 UR28, c[0x0][0xb10] ;  /* 0x00016200ff1c77ac */ /* 0x000ea20008000c00 */
[----:B------:R-:W-:Y:S01]  /*3d80*/  IMAD.MOV.U32 R14, RZ, RZ, RZ ;  /* 0x000000ffff0e7224 */ /* 0x000fe200078e00ff */
[----:B------:R-:W3:Y:S01]  /*3d90*/  LDC.64 R16, c[0x0][0x348] ;  /* 0x0000d200ff107b82 */ /* 0x000ee20000000a00 */
[----:B------:R-:W4:Y:S01]  /*3da0*/  LDCU UR27, c[0x0][0x374] ;  /* 0x00006e80ff1b77ac */ /* 0x000f220008000800 */
[----:B------:R-:W1:Y:S06]  /*3db0*/  LDCU UR15, c[0x0][0xb0c] ;  /* 0x00016180ff0f77ac */ /* 0x000e6c0008000800 */
[----:B------:R-:W3:Y:S01]  /*3dc0*/  LDC.64 R2, c[0x0][0x888] ;  /* 0x00022200ff027b82 */ /* 0x000ee20000000a00 */
[----:B------:R-:W1:Y:S01]  /*3dd0*/  LDCU UR39, c[0x0][0xb20] ;  /* 0x00016400ff2777ac */ /* 0x000e620008000800 */
[----:B------:R-:W1:Y:S06]  /*3de0*/  LDCU UR4, c[0x0][0xb30] ;  /* 0x00016600ff0477ac */ /* 0x000e6c0008000800 */
[----:B------:R-:W3:Y:S01]  /*3df0*/  LDC.64 R4, c[0x0][0x890] ;  /* 0x00022400ff047b82 */ /* 0x000ee20000000a00 */
[----:B------:R-:W-:Y:S01]  /*3e00*/  UMOV UR21, 0x400 ;  /* 0x0000040000157882 */ /* 0x000fe20000000000 */
[----:B--2---:R-:W-:-:S02]  /*3e10*/  UIMAD.WIDE.U32 UR6, UR32, UR28, URZ ;  /* 0x0000001c200672a5 */ /* 0x004fc4000f8e00ff */
[----:B----4-:R-:W-:Y:S02]  /*3e20*/  UIMAD.WIDE.U32 UR8, UR27, UR31, URZ ;  /* 0x0000001f1b0872a5 */ /* 0x010fe4000f8e00ff */
[----:B-1----:R-:W-:Y:S02]  /*3e30*/  ULEA UR21, UR10, UR21, 0x18 ;  /* 0x000000150a157291 */ /* 0x002fe4000f8ec0ff */
[----:B------:R-:W-:Y:S02]  /*3e40*/  UPLOP3.LUT UP3, UPT, UPT, UPT, UPT, 0x40, 0x4 ;  /* 0x000000000004789c */ /* 0x000fe40003f6e870 */
[----:B------:R-:W-:Y:S02]  /*3e50*/  UIADD3 UR33, UPT, UPT, UR21, 0x38, URZ ;  /* 0x0000003815217890 */ /* 0x000fe4000fffe0ff */
[----:B------:R-:W-:Y:S01]  /*3e60*/  UIADD3 UR17, UPT, UPT, UR21, 0x30, URZ ;  /* 0x0000003015117890 */ /* 0x000fe2000fffe0ff */
[----:B------:R-:W-:Y:S01]  /*3e70*/  UMOV UR6, UR7 ;  /* 0x0000000700067c82 */ /* 0x000fe20008000000 */
[----:B------:R-:W-:Y:S01]  /*3e80*/  UMOV UR35, UR9 ;  /* 0x0000000900237c82 */ /* 0x000fe20008000000 */
[----:B------:R-:W-:-:S02]  /*3e90*/  UISETP.GE.AND UP0, UPT, UR42, 0x1, UPT ;  /* 0x000000012a00788c */ /* 0x000fc4000bf06270 */
[----:B------:R-:W-:Y:S01]  /*3ea0*/  UISETP.NE.AND UP4, UPT, UR42, 0x1, UPT ;  /* 0x000000012a00788c */ /* 0x000fe2000bf85270 */
[----:B------:R-:W1:Y:S01]  /*3eb0*/  LDCU.64 UR22, c[0x0][0xb28] ;  /* 0x00016500ff1677ac */ /* 0x000e620008000a00 */
[----:B------:R-:W-:Y:S02]  /*3ec0*/  UISETP.NE.AND UP6, UPT, UR15, 0x1, UPT ;  /* 0x000000010f00788c */ /* 0x000fe4000bfc5270 */
[----:B------:R-:W-:Y:S02]  /*3ed0*/  UISETP.NE.AND UP5, UPT, UR30, 0x1, UPT ;  /* 0x000000011e00788c */ /* 0x000fe4000bfa5270 */
[----:B------:R-:W-:Y:S02]  /*3ee0*/  UPRMT UR33, UR10, 0x654, UR33 ;  /* 0x000006540a217896 */ /* 0x000fe40008000021 */
[----:B------:R-:W-:Y:S02]  /*3ef0*/  USHF.R.U32.HI UR37, URZ, UR29, UR6 ;  /* 0x0000001dff257299 */ /* 0x000fe40008011606 */
[----:B------:R-:W-:-:S02]  /*3f00*/  UPRMT UR34, UR10, 0x654, UR17 ;  /* 0x000006540a227896 */ /* 0x000fc40008000011 */
[----:B------:R-:W-:Y:S02]  /*3f10*/  USHF.R.U32.HI UR35, URZ, UR39, UR35 ;  /* 0x00000027ff237299 */ /* 0x000fe40008011623 */
[----:B------:R-:W-:-:S11]  /*3f20*/  UISETP.NE.AND UP2, UPT, UR4, 0x1, UPT ;  /* 0x000000010400788c */ /* 0x000fd6000bf45270 */
.L_x_82:
[C---:B------:R-:W-:Y:S02]  /*3f30*/  LEA R12, R14.reuse, UR21, 0x3 ;  /* 0x000000150e0c7c11 */ /* 0x040fe4000f8e18ff */
[----:B------:R-:W-:Y:S02]  /*3f40*/  SHF.L.U32 R9, R13, 0x1f, RZ ;  /* 0x0000001f0d097819 */ /* 0x000fe400000006ff */
[----:B------:R-:W-:Y:S02]  /*3f50*/  LEA R10, R14, UR21, 0x4 ;  /* 0x000000150e0a7c11 */ /* 0x000fe4000f8e20ff */
[----:B--2---:R-:W2:Y:S02]  /*3f60*/  SYNCS.PHASECHK.TRANS64.TRYWAIT P0, [R12+URZ+0x60], R9 ;  /* 0x000060090c0075a7 */ /* 0x004ea400080011ff */
[----:B--2---:R-:W-:Y:S05]  /*3f70*/  @!P0 BRA `(.L_x_74) ;  /* 0x0000003c00848947 */ /* 0x004fea0003800000 */
.L_x_136:
[----:B--2---:R-:W2:Y:S01]  /*3f80*/  LDS.128 R8, [R10+0xf0] ;  /* 0x0000f0000a087984 */ /* 0x004ea20000000c00 */
[----:B------:R-:W-:Y:S01]  /*3f90*/  UISETP.GE.AND UP0, UPT, UR42, 0x1, UPT ;  /* 0x000000012a00788c */ /* 0x000fe2000bf06270 */
[----:B------:R-:W-:Y:S01]  /*3fa0*/  @!PT LDS RZ, [RZ] ;  /* 0x00000000fffff984 */ /* 0x000fe20000000800 */
[----:B------:R-:W-:Y:S01]  /*3fb0*/  @!PT LDS RZ, [RZ] ;  /* 0x00000000fffff984 */ /* 0x000fe20000000800 */
[----:B------:R-:W-:Y:S01]  /*3fc0*/  @!PT LDS RZ, [RZ] ;  /* 0x00000000fffff984 */ /* 0x000fe20000000800 */
[----:B------:R-:W-:Y:S01]  /*3fd0*/  @!PT LDS RZ, [RZ] ;  /* 0x00000000fffff984 */ /* 0x000fe20000000800 */
[----:B------:R4:W-:Y:S06]  /*3fe0*/  MEMBAR.ALL.CTA ;  /* 0x0000000000007992 */ /* 0x0009ec0000008000 */
[----:B----4-:R-:W4:Y:S01]  /*3ff0*/  FENCE.VIEW.ASYNC.S ;  /* 0x00000000000073c6 */ /* 0x010f220000000000 */
[----:B--2---:R-:W-:Y:S11]  /*4000*/  LOP3.LUT P0, RZ, R10, 0x1, RZ, 0xc0, !PT ;  /* 0x000000010aff7812 */ /* 0x004ff6000780c0ff */
[----:B------:R-:W-:Y:S02]  /*4010*/  @!UPT UIADD3 URZ, UPT, UPT, URZ, URZ, URZ ;  /* 0x000000fffffff290 */ /* 0x000fe4000fffe0ff */
[----:B----4-:R-:W-:Y:S01]  /*4020*/  VOTEU.ANY UP1, P0 ;  /* 0x0000000000ff7886 */ /* 0x010fe20000020100 */
[----:B------:R-:W-:Y:S11]  /*4030*/  PLOP3.LUT P0, PT, PT, PT, UP1, 0x80, 0x8 ;  /* 0x000000000008781c */ /* 0x000ff60003f0f018 */
[----:B------:R-:W-:Y:S02]  /*4040*/  @!UPT UIADD3 URZ, UPT, UPT, URZ, URZ, URZ ;  /* 0x000000fffffff290 */ /* 0x000fe4000fffe0ff */
[----:B------:R-:W-:Y:S02]  /*4050*/  @P0 SHF.R.U32.HI R0, RZ, 0x10, R9 ;  /* 0x00000010ff000819 */ /* 0x000fe40000011609 */
[----:B------:R-:W-:Y:S02]  /*4060*/  @P0 MOV R6, R8 ;  /* 0x0000000800060202 */ /* 0x000fe40000000f00 */
[----:B------:R-:W-:Y:S01]  /*4070*/  @P0 R2UR UR4, R0 ;  /* 0x00000000000402ca */ /* 0x000fe200000e0000 */
[----:B------:R-:W-:Y:S01]  /*4080*/  VIADD R0, R12, 0x70 ;  /* 0x000000700c007836 */ /* 0x000fe20000000000 */
[----:B------:R-:W-:Y:S02]  /*4090*/  @P0 LOP3.LUT R8, R9, 0xffff, RZ, 0xc0, !PT ;  /* 0x0000ffff09080812 */ /* 0x000fe400078ec0ff */
[----:B------:R-:W-:Y:S02]  /*40a0*/  @P0 R2UR UR6, R6 ;  /* 0x00000000060602ca */ /* 0x000fe400000e0000 */
[----:B------:R-:W-:Y:S02]  /*40b0*/  PRMT R0, RZ, 0x654, R0 ;  /* 0x00000654ff007816 */ /* 0x000fe40000000000 */
[----:B------:R-:W-:Y:S02]  /*40c0*/  @P0 R2UR UR5, R8 ;  /* 0x00000000080502ca */ /* 0x000fe400000e0000 */
[----:B------:R2:W-:Y:S03]  /*40d0*/  SYNCS.ARRIVE.TRANS64.RED.A1T0 RZ, [R0+URZ], RZ ;  /* 0x000000ff00ff79a7 */ /* 0x0005e600081004ff */
[----:B------:R-:W-:Y:S04]  /*40e0*/  @UP1 UMOV UR26, UR4 ;  /* 0x00000004001a1c82 */ /* 0x000fe80008000000 */
[----:B------:R-:W-:Y:S04]  /*40f0*/  @UP1 UMOV UR14, UR6 ;  /* 0x00000006000e1c82 */ /* 0x000fe80008000000 */
[----:B------:R-:W-:Y:S01]  /*4100*/  @UP1 UMOV UR13, UR5 ;  /* 0x00000005000d1c82 */ /* 0x000fe20008000000 */
[----:B------:R-:W-:Y:S05]  /*4110*/  BRA.U !UP0, `(.L_x_75) ;  /* 0x0000000108a47547 */ /* 0x000fea000b800000 */
[----:B------:R-:W-:Y:S02]  /*4120*/  UIMAD.WIDE.U32 UR8, UR13, UR31, URZ ;  /* 0x0000001f0d0872a5 */ /* 0x000fe4000f8e00ff */
[----:B------:R-:W-:Y:S02]  /*4130*/  UIMAD.WIDE.U32 UR10, UR14, UR28, URZ ;  /* 0x0000001c0e0a72a5 */ /* 0x000fe4000f8e00ff */
[----:B------:R-:W-:Y:S02]  /*4140*/  USEL UR4, UR27, UR35, !UP5 ;  /* 0x000000231b047287 */ /* 0x000fe4000e800000 */
[----:B------:R-:W-:Y:S02]  /*4150*/  USEL UR7, UR32, UR37, !UP6 ;  /* 0x0000002520077287 */ /* 0x000fe4000f000000 */
[----:B-1----:R-:W-:Y:S02]  /*4160*/  UIMAD.WIDE.U32 UR18, UR4, UR22, URZ ;  /* 0x00000016041272a5 */ /* 0x002fe4000f8e00ff */
[----:B------:R-:W-:Y:S01]  /*4170*/  UIMAD.WIDE.U32 UR24, UR7, UR22, URZ ;  /* 0x00000016071872a5 */ /* 0x000fe2000f8e00ff */
[----:B------:R-:W-:Y:S02]  /*4180*/  UMOV UR5, UR9 ;  /* 0x0000000900057c82 */ /* 0x000fe40008000000 */
[----:B------:R-:W-:Y:S03]  /*4190*/  USHF.R.U32.HI UR6, URZ, UR39, UR5 ;  /* 0x00000027ff067299 */ /* 0x000fe60008011605 */
[----:B------:R-:W-:Y:S01]  /*41a0*/  UMOV UR5, UR11 ;  /* 0x0000000b00057c82 */ /* 0x000fe20008000000 */
[----:B------:R-:W-:Y:S02]  /*41b0*/  USEL UR6, UR13, UR6, !UP5 ;  /* 0x000000060d067287 */ /* 0x000fe4000e800000 */
[----:B------:R-:W-:Y:S02]  /*41c0*/  USHF.R.U32.HI UR8, URZ, UR29, UR5 ;  /* 0x0000001dff087299 */ /* 0x000fe40008011605 */
[----:B------:R-:W-:Y:S01]  /*41d0*/  UIMAD.WIDE.U32 UR10, UR6, UR22, URZ ;  /* 0x00000016060a72a5 */ /* 0x000fe2000f8e00ff */
[----:B------:R-:W-:Y:S02]  /*41e0*/  UMOV UR5, UR19 ;  /* 0x0000001300057c82 */ /* 0x000fe40008000000 */
[----:B------:R-:W-:Y:S03]  /*41f0*/  @UP4 USHF.R.U32.HI UR4, URZ, UR23, UR5 ;  /* 0x00000017ff044299 */ /* 0x000fe60008011605 */
[----:B------:R-:W-:Y:S01]  /*4200*/  UMOV UR5, UR25 ;  /* 0x0000001900057c82 */ /* 0x000fe20008000000 */
[----:B------:R-:W-:Y:S02]  /*4210*/  UIMAD UR4, UR42, UR4, URZ ;  /* 0x000000042a0472a4 */ /* 0x000fe4000f8e02ff */
[----:B------:R-:W-:Y:S02]  /*4220*/  @UP4 USHF.R.U32.HI UR7, URZ, UR23, UR5 ;  /* 0x00000017ff074299 */ /* 0x000fe40008011605 */
[----:B------:R-:W-:Y:S02]  /*4230*/  USEL UR5, UR14, UR8, !UP6 ;  /* 0x000000080e057287 */ /* 0x000fe4000f000000 */
[----:B------:R-:W-:Y:S02]  /*4240*/  UIMAD UR8, UR42, UR7, URZ ;  /* 0x000000072a0872a4 */ /* 0x000fe4000f8e02ff */
[----:B------:R-:W-:Y:S03]  /*4250*/  UISETP.GE.AND UP0, UPT, UR6, UR4, UPT ;  /* 0x000000040600728c */ /* 0x000fe6000bf06270 */
[----:B------:R-:W-:Y:S01]  /*4260*/  UMOV UR4, UR11 ;  /* 0x0000000b00047c82 */ /* 0x000fe20008000000 */
[----:B------:R-:W-:Y:S02]  /*4270*/  UISETP.GE.OR UP0, UPT, UR5, UR8, UP0 ;  /* 0x000000080500728c */ /* 0x000fe40008706670 */
[----:B------:R-:W-:Y:S02]  /*4280*/  USHF.R.U32.HI UR4, URZ, UR23, UR4 ;  /* 0x00000017ff047299 */ /* 0x000fe40008011604 */
[----:B------:R-:W-:Y:S02]  /*4290*/  UIMAD.WIDE.U32 UR8, UR5, UR22, URZ ;  /* 0x00000016050872a5 */ /* 0x000fe4000f8e00ff */
[----:B------:R-:W-:Y:S04]  /*42a0*/  USEL UR10, UR6, UR4, !UP4 ;  /* 0x00000004060a7287 */ /* 0x000fe8000e000000 */
[----:B------:R-:W-:Y:S01]  /*42b0*/  UIADD3 UR11, UPT, UPT, -UR10, URZ, URZ ;  /* 0x000000ff0a0b7290 */ /* 0x000fe2000fffe1ff */
[----:B------:R-:W-:Y:S02]  /*42c0*/  @!UP0 UMOV UR4, UR9 ;  /* 0x0000000900048c82 */ /* 0x000fe40008000000 */
[----:B------:R-:W-:Y:S02]  /*42d0*/  @!UP0 USHF.R.U32.HI UR4, URZ, UR23, UR4 ;  /* 0x00000017ff048299 */ /* 0x000fe40008011604 */
[----:B------:R-:W-:Y:S02]  /*42e0*/  UIMAD UR8, UR42, UR11, UR6 ;  /* 0x0000000b2a0872a4 */ /* 0x000fe4000f8e0206 */
[----:B------:R-:W-:Y:S04]  /*42f0*/  @!UP0 USEL UR4, UR5, UR4, !UP4 ;  /* 0x0000000405048287 */ /* 0x000fe8000e000000 */
[----:B------:R-:W-:Y:S02]  /*4300*/  @!UP0 UIMAD UR8, UR7, UR8, UR4 ;  /* 0x00000008070882a4 */ /* 0x000fe4000f8e0204 */
[----:B------:R-:W-:Y:S02]  /*4310*/  @!UP0 UIADD3 UR9, UPT, UPT, UR10, -UR4, URZ ;  /* 0x800000040a098290 */ /* 0x000fe4000fffe0ff */
[----:B------:R-:W-:Y:S02]  /*4320*/  UIADD3 UR4, UPT, UPT, -UR5, URZ, URZ ;  /* 0x000000ff05047290 */ /* 0x000fe4000fffe1ff */
[----:B------:R-:W-:Y:S02]  /*4330*/  UIADD3 UR7, UPT, UPT, -UR6, URZ, URZ ;  /* 0x000000ff06077290 */ /* 0x000fe4000fffe1ff */
[----:B------:R-:W-:Y:S02]  /*4340*/  @!UP0 UIMAD UR6, UR9, UR42, UR5 ;  /* 0x0000002a090682a4 */ /* 0x000fe4000f8e0205 */
[----:B------:R-:W-:Y:S02]  /*4350*/  UIMAD UR14, UR15, UR4, UR14 ;  /* 0x000000040f0e72a4 */ /* 0x000fe4000f8e020e */
[----:B------:R-:W-:Y:S01]  /*4360*/  UIMAD UR13, UR30, UR7, UR13 ;  /* 0x000000071e0d72a4 */ /* 0x000fe2000f8e020d */
[----:B------:R-:W-:Y:S02]  /*4370*/  @!UP0 UMOV UR5, UR8 ;  /* 0x0000000800058c82 */ /* 0x000fe40008000000 */
[----:B------:R-:W-:Y:S02]  /*4380*/  UIMAD UR14, UR5, UR15, UR14 ;  /* 0x0000000f050e72a4 */ /* 0x000fe4000f8e020e */
[----:B------:R-:W-:Y:S11]  /*4390*/  UIMAD UR13, UR6, UR30, UR13 ;  /* 0x0000001e060d72a4 */ /* 0x000ff6000f8e020d */
[----:B------:R-:W-:Y:S01]  /*43a0*/  @!UPT UIADD3 URZ, UPT, UPT, URZ, URZ, URZ ;  /* 0x000000fffffff290 */ /* 0x000fe2000fffe0ff */
.L_x_75:
[----:B------:R-:W4:Y:S01]  /*43b0*/  @!UP2 LDCU.128 UR8, c[0x0][0xb10] ;  /* 0x00016200ff08a7ac */ /* 0x000f220008000c00 */
[C---:B---3--:R-:W-:Y:S02]  /*43c0*/  ISETP.NE.U32.AND P1, PT, R4.reuse, RZ, PT ;  /* 0x000000ff0400720c */ /* 0x048fe40003f25070 */
[----:B------:R-:W-:Y:S02]  /*43d0*/  ISETP.NE.U32.AND P0, PT, R4, RZ, PT ;  /* 0x000000ff0400720c */ /* 0x000fe40003f05070 */
[C---:B------:R-:W-:Y:S02]  /*43e0*/  ISETP.NE.AND.EX P1, PT, R5.reuse, RZ, PT, P1 ;  /* 0x000000ff0500720c */ /* 0x040fe40003f25310 */
[----:B------:R-:W-:Y:S01]  /*43f0*/  ISETP.NE.AND.EX P0, PT, R5, RZ, PT, P0 ;  /* 0x000000ff0500720c */ /* 0x000fe20003f05300 */
[----:B------:R-:W3:Y:S01]  /*4400*/  @!UP2 LDCU UR5, c[0x0][0xb0c] ;  /* 0x00016180ff05a7ac */ /* 0x000ee20008000800 */
[----:B------:R-:W-:Y:S01]  /*4410*/  SHF.L.U32 R9, R15, 0x1f, RZ ;  /* 0x0000001f0f097819 */ /* 0x000fe200000006ff */
[----:B------:R-:W-:Y:S02]  /*4420*/  USHF.L.U32 UR19, UR16, 0x6, URZ ;  /* 0x0000000610137899 */ /* 0x000fe400080006ff */
[----:B------:R-:W-:Y:S02]  /*4430*/  USHF.L.U32 UR18, UR20, 0x7, URZ ;  /* 0x0000000714127899 */ /* 0x000fe400080006ff */
[----:B----4-:R-:W-:Y:S07]  /*4440*/  UIMAD.WIDE.U32 UR6, UR14, UR8, URZ ;  /* 0x000000080e0672a5 */ /* 0x010fee000f8e00ff */
[----:B------:R-:W-:Y:S01]  /*4450*/  @!UP2 UMOV UR4, UR7 ;  /* 0x000000070004ac82 */ /* 0x000fe20008000000 */
[----:B---3--:R-:W-:Y:S02]  /*4460*/  @!UP2 UISETP.NE.AND UP0, UPT, UR5, 0x1, UPT ;  /* 0x000000010500a88c */ /* 0x008fe4000bf05270 */
[----:B------:R-:W-:Y:S02]  /*4470*/  @!UP2 USHF.R.U32.HI UR4, URZ, UR9, UR4 ;  /* 0x00000009ff04a299 */ /* 0x000fe40008011604 */
[----:B------:R-:W-:Y:S02]  /*4480*/  UIMAD.WIDE.U32 UR6, UR13, UR11, URZ ;  /* 0x0000000b0d0672a5 */ /* 0x000fe4000f8e00ff */
[----:B------:R-:W-:Y:S02]  /*4490*/  @!UP2 USEL UR8, UR14, UR4, !UP0 ;  /* 0x000000040e08a287 */ /* 0x000fe4000c000000 */
[----:B------:R-:W-:Y:S03]  /*44a0*/  @!UP2 UISETP.NE.AND UP0, UPT, UR10, 0x1, UPT ;  /* 0x000000010a00a88c */ /* 0x000fe6000bf05270 */
[----:B------:R-:W-:Y:S02]  /*44b0*/  @!UP2 UMOV UR6, UR7 ;  /* 0x000000070006ac82 */ /* 0x000fe40008000000 */
[----:B------:R-:W3:Y:S02]  /*44c0*/  @!UP2 LDCU UR4, c[0x0][0xb20] ;  /* 0x00016400ff04a7ac */ /* 0x000ee40008000800 */
[----:B---3--:R-:W-:Y:S04]  /*44d0*/  @!UP2 USHF.R.U32.HI UR6, URZ, UR4, UR6 ;  /* 0x00000004ff06a299 */ /* 0x008fe80008011606 */
[----:B------:R-:W-:Y:S04]  /*44e0*/  @!UP2 USEL UR6, UR13, UR6, !UP0 ;  /* 0x000000060d06a287 */ /* 0x000fe8000c000000 */
[----:B------:R-:W-:Y:S02]  /*44f0*/  @!UP2 UIADD3 UR4, UPT, UPT, -UR8, UR6, URZ ;  /* 0x000000060804a290 */ /* 0x000fe4000fffe1ff */
[----:B------:R-:W-:Y:S02]  /*4500*/  @!UP2 UIADD3 UR6, UPT, UPT, UR8, -UR6, URZ ;  /* 0x800000060806a290 */ /* 0x000fe4000fffe0ff */
[----:B------:R-:W-:Y:S02]  /*4510*/  @!UP2 UIMAD UR14, UR4, UR5, UR14 ;  /* 0x00000005040ea2a4 */ /* 0x000fe4000f8e020e */
[----:B------:R-:W-:Y:S01]  /*4520*/  @!UP2 UIMAD UR13, UR6, UR10, UR13 ;  /* 0x0000000a060da2a4 */ /* 0x000fe2000f8e020d */
[----:B------:R-:W-:Y:S11]  /*4530*/  BRA.U UP3, `(.L_x_76) ;  /* 0x0000000103107547 */ /* 0x000ff6000b800000 */
[----:B--2---:R-:W-:Y:S04]  /*4540*/  MOV R0, UR38 ;  /* 0x0000002600007c02 */ /* 0x004fe80008000f00 */
[----:B------:R-:W-:Y:S04]  /*4550*/  SHF.L.U32 R11, R0, 0x1f, RZ ;  /* 0x0000001f000b7819 */ /* 0x000fe800000006ff */
[----:B------:R-:W2:Y:S02]  /*4560*/  SYNCS.PHASECHK.TRANS64.TRYWAIT P2, [UR21+0x58], R11 ;  /* 0x0000580bff0075a7 */ /* 0x000ea40008041115 */
[----:B--2---:R-:W-:Y:S05]  /*4570*/  @!P2 BRA `(.L_x_77) ;  /* 0x000000380018a947 */ /* 0x004fea0003800000 */
.L_x_76:
[----:B------:R-:W-:Y:S05]  /*4580*/  @!P1 BRA `(.L_x_78) ;  /* 0x0000000000309947 */ /* 0x000fea0003800000 */
[----:B------:R-:W-:Y:S01]  /*4590*/  ISETP.NE.U32.AND P1, PT, R2, RZ, PT ;  /* 0x000000ff0200720c */ /* 0x000fe20003f25070 */
[----:B------:R-:W3:Y:S01]  /*45a0*/  LDCU.64 UR4, c[0x0][0x358] ;  /* 0x00006b00ff0477ac */ /* 0x000ee20008000a00 */
[----:B------:R-:W-:Y:S02]  /*45b0*/  IMAD.MOV.U32 R84, RZ, RZ, 0x1 ;  /* 0x00000001ff547424 */ /* 0x000fe400078e00ff */
[----:B------:R-:W-:Y:S11]  /*45c0*/  ISETP.NE.AND.EX P1, PT, R3, RZ, PT, P1 ;  /* 0x000000ff0300720c */ /* 0x000ff60003f25310 */
[----:B------:R-:W-:Y:S02]  /*45d0*/  @!UPT UIADD3 URZ, UPT, UPT, URZ, URZ, URZ ;  /* 0x000000fffffff290 */ /* 0x000fe4000fffe0ff */
[----:B--2---:R-:W2:Y:S01]  /*45e0*/  @P1 LDC.64 R10, c[0x0][0x888] ;  /* 0x00022200ff0a1b82 */ /* 0x004ea20000000a00 */
[----:B------:R-:W-:Y:S04]  /*45f0*/  @P1 IMAD R0, R4, UR36, RZ ;  /* 0x0000002404001c24 */ /* 0x000fe8000f8e02ff */
[----:B--2---:R-:W-:Y:S04]  /*4600*/  @P1 IMAD.WIDE R10, R0, 0x4, R10 ;  /* 0x00000004000a1825 */ /* 0x004fe800078e020a */
[----:B------:R-:W-:Y:S01]  /*4610*/  HFMA2 R0, -RZ, RZ, 0, 5.9604644775390625e-08 ;  /* 0x00000001ff007431 */ /* 0x000fe200000001ff */
[----:B---3-5:R3:W5:Y:S04]  /*4620*/  @P1 LDG.E R41, desc[UR4][R10.64] ;  /* 0x000000040a291981 */ /* 0x028768000c1e1900 */
[----:B------:R-:W-:Y:S01]  /*4630*/  @!P1 PRMT R84, R0, 0x7610, R84 ;  /* 0x0000761000549816 */ /* 0x000fe20000000054 */
[----:B---3--:R-:W4:Y:S06]  /*4640*/  @!P1 LDC R41, c[0x0][0x880] ;  /* 0x00022000ff299b82 */ /* 0x008f2c0000000800 */
.L_x_78:
[----:B----45:R-:W-:Y:S01]  /*4650*/  @!P0 FSETP.EQ.AND P1, PT, R41, RZ, PT ;  /* 0x000000ff2900820b */ /* 0x030fe20003f22000 */
[----:B------:R-:W-:Y:S01]  /*4660*/  @!UPT UIADD3 URZ, UPT, UPT, URZ, URZ, URZ ;  /* 0x000000fffffff290 */ /* 0x000fe2000fffe0ff */
[----:B------:R-:W-:Y:S11]  /*4670*/  @!P0 BRA `(.L_x_79) ;  /* 0x0000000000188947 */ /* 0x000ff60003800000 */
[----:B------:R-:W-:Y:S02]  /*4680*/  LOP3.LUT P0, RZ, R84, 0xff, RZ, 0xc0, !PT ;  /* 0x000000ff54ff7812 */ /* 0x000fe4000780c0ff */
[----:B------:R-:W-:Y:S04]  /*4690*/  ISETP.NE.U32.AND P1, PT, R2, RZ, PT ;  /* 0x000000ff0200720c */ /* 0x000fe80003f25070 */
[----:B------:R-:W-:Y:S04]  /*46a0*/  ISETP.NE.AND.EX P1, PT, R3, RZ, PT, P1 ;  /* 0x000000ff0300720c */ /* 0x000fe80003f25310 */
[----:B------:R-:W-:Y:S03]  /*46b0*/  PLOP3.LUT P1, PT, P1, PT, PT, 0x8, 0x80 ;  /* 0x000000000080781c */ /* 0x000fe60000f2e170 */
[----:B------:R-:W-:Y:S11]  /*46c0*/  @P0 FSETP.EQ.AND P1, PT, R41, RZ, PT ;  /* 0x000000ff2900020b */ /* 0x000ff60003f22000 */
[----:B------:R-:W-:Y:S02]  /*46d0*/  @!UPT UIADD3 URZ, UPT, UPT, URZ, URZ, URZ ;  /* 0x000000fffffff290 */ /* 0x000fe4000fffe0ff */
.L_x_79:
[----:B------:R-:W3:Y:S01]  /*46e0*/  SYNCS.PHASECHK.TRANS64.TRYWAIT P2, [UR21+0x40], R9 ;  /* 0x00004009ff0075a7 */ /* 0x000ee20008041115 */
[----:B------:R-:W-:Y:S04]  /*46f0*/  ELECT P0, URZ, PT ;  /* 0x0000000000ff782f */ /* 0x000fe80003800000 */
[----:B------:R-:W-:Y:S11]  /*4700*/  PLOP3.LUT P1, PT, P1, P0, PT, 0xf2, 0x2f ;  /* 0x00000000002f781c */ /* 0x000ff60000f21e72 */
[----:B------:R-:W-:Y:S02]  /*4710*/  @!UPT UIADD3 URZ, UPT, UPT, URZ, URZ, URZ ;  /* 0x000000fffffff290 */ /* 0x000fe4000fffe0ff */
[----:B------:R-:W-:Y:S05]  /*4720*/  @!P1 IADD3 R8, P0, PT, R16, 0x580, RZ ;  /* 0x0000058010089810 */ /* 0x000fea0007f1e0ff */
[----:B------:R-:W-:Y:S01]  /*4730*/  @!P1 IMAD.X R6, RZ, RZ, R17, P0 ;  /* 0x000000ffff069224 */ /* 0x000fe200000e0611 */
[----:B---3--:R-:W-:Y:S07]  /*4740*/  @!P2 BRA `(.L_x_80) ;  /* 0x0000003400bca947 */ /* 0x008fee0003800000 */
.L_x_139:
[----:B------:R-:W-:Y:S01]  /*4750*/  @!P1 R2UR UR5, R8 ;  /* 0x00000000080592ca */ /* 0x000fe200000e0000 */
[----:B------:R-:W-:Y:S01]  /*4760*/  VOTEU.ALL UP0, P1 ;  /* 0x0000000000ff7886 */ /* 0x000fe20000800000 */
[----:B------:R-:W-:Y:S01]  /*4770*/  @!P1 R2UR UR4, R6 ;  /* 0x00000000060492ca */ /* 0x000fe200000e0000 */
[----:B--2---:R-:W-:Y:S01]  /*4780*/  @!P1 IMAD.MOV.U32 R0, RZ, RZ, 0x1000 ;  /* 0x00001000ff009424 */ /* 0x004fe200078e00ff */
[----:B------:R-:W-:Y:S01]  /*4790*/  UMOV UR6, 0x0 ;  /* 0x0000000000067882 */ /* 0x000fe20000000000 */
[----:B------:R-:W-:Y:S01]  /*47a0*/  UMOV UR7, 0x10000000 ;  /* 0x1000000000077882 */ /* 0x000fe20000000000 */
[----:B------:R-:W-:Y:S01]  /*47b0*/  @!UP0 UIADD3 UR16, UPT, UPT, UR21, 0x200, URZ ;  /* 0x0000020015108890 */ /* 0x000fe2000fffe0ff */
[----:B------:R-:W-:Y:S01]  /*47c0*/  VIADD R14, R14, 0x1 ;  /* 0x000000010e0e7836 */ /* 0x000fe20000000000 */
[----:B------:R-:W-:Y:S01]  /*47d0*/  VOTEU.ALL UP0, P1 ;  /* 0x0000000000ff7886 */ /* 0x000fe20000800000 */
[----:B------:R-:W-:Y:S04]  /*47e0*/  UMOV UR20, UR36 ;  /* 0x0000002400147c82 */ /* 0x000fe80008000000 */
[----:B------:R-:W-:Y:S02]  /*47f0*/  IMAD.U32 R10, RZ, RZ, UR5 ;  /* 0x00000005ff0a7e24 */ /* 0x000fe4000f8e00ff */
[----:B------:R-:W-:Y:S03]  /*4800*/  IMAD.U32 R11, RZ, RZ, UR4 ;  /* 0x00000004ff0b7e24 */ /* 0x000fe6000f8e00ff */
[----:B------:R-:W-:Y:S02]  /*4810*/  @!P1 R2UR UR4, R10 ;  /* 0x000000000a0492ca */ /* 0x000fe400000e0000 */
[----:B------:R-:W-:Y:S11]  /*4820*/  @!P1 R2UR UR5, R11 ;  /* 0x000000000b0592ca */ /* 0x000ff600000e0000 */
[----:B------:R-:W-:Y:S02]  /*4830*/  @!UPT UIADD3 URZ, UPT, UPT, URZ, URZ, URZ ;  /* 0x000000fffffff290 */ /* 0x000fe4000fffe0ff */
[----:B------:R2:W-:Y:S01]  /*4840*/  @!UP0 UTMALDG.3D [UR16], [UR4], desc[UR6] ;  /* 0x00000610040085b4 */ /* 0x0005e20008011000 */
[----:B------:R2:W-:Y:S01]  /*4850*/  @!P1 SYNCS.ARRIVE.TRANS64.RED.A0TR RZ, [UR21+0x30], R0 ;  /* 0x00003000ffff99a7 */ /* 0x0005e20008300415 */
[----:B------:R-:W-:Y:S01]  /*4860*/  SYNCS.ARRIVE.TRANS64.RED.A1T0 RZ, [UR34], RZ ;  /* 0x000000ffffff79a7 */ /* 0x000fe20008100422 */
[----:B------:R-:W3:Y:S02]  /*4870*/  SYNCS.PHASECHK.TRANS64.TRYWAIT P0, [UR21+0x48], R9 ;  /* 0x00004809ff0075a7 */ /* 0x000ee40008001115 */
[----:B--23--:R-:W-:Y:S05]  /*4880*/  @!P0 BRA `(.L_x_81) ;  /* 0x0000003400848947 */ /* 0x00cfea0003800000 */
.L_x_141:
[----:B------:R-:W-:Y:S01]  /*4890*/  @!P1 IADD3 R6, P0, PT, R16, 0x580, RZ ;  /* 0x0000058010069810 */ /* 0x000fe20007f1e0ff */
[----:B------:R-:W-:Y:S01]  /*48a0*/  VOTEU.ALL UP0, P1 ;  /* 0x0000000000ff7886 */ /* 0x000fe20000800000 */
[----:B------:R-:W-:Y:S01]  /*48b0*/  UMOV UR6, 0x0 ;  /* 0x0000000000067882 */ /* 0x000fe20000000000 */
[----:B------:R-:W-:Y:S01]  /*48c0*/  UMOV UR7, 0x10000000 ;  /* 0x1000000000077882 */ /* 0x000fe20000000000 */
[----:B------:R-:W-:Y:S01]  /*48d0*/  @!P1 R2UR UR5, R6 ;  /* 0x00000000060592ca */ /* 0x000fe200000e0000 */
[----:B--2---:R-:W-:Y:S01]  /*48e0*/  @!P1 IMAD.X R0, RZ, RZ, R17, P0 ;  /* 0x000000ffff009224 */ /* 0x004fe200000e0611 */
[----:B------:R-:W-:Y:S01]  /*48f0*/  @!UP0 UIADD3 UR10, UPT, UPT, UR18, 0x40, URZ ;  /* 0x00000040120a8890 */ /* 0x000fe2000fffe0ff */
[----:B------:R-:W-:Y:S01]  /*4900*/  ISETP.NE.AND P0, PT, R14, 0x2, PT ;  /* 0x000000020e00780c */ /* 0x000fe20003f05270 */
[----:B------:R-:W-:Y:S01]  /*4910*/  @!UP0 UIADD3 UR8, UPT, UPT, UR21, 0x1200, URZ ;  /* 0x0000120015088890 */ /* 0x000fe2000fffe0ff */
[----:B------:R-:W-:Y:S01]  /*4920*/  LOP3.LUT R15, R15, 0x1, RZ, 0x3c, !PT ;  /* 0x000000010f0f7812 */ /* 0x000fe200078e3cff */
[----:B------:R-:W-:Y:S01]  /*4930*/  @!UP0 UIADD3 UR9, UPT, UPT, UR21, 0x38, URZ ;  /* 0x0000003815098890 */ /* 0x000fe2000fffe0ff */
[----:B------:R-:W-:Y:S01]  /*4940*/  @!P1 R2UR UR4, R0 ;  /* 0x00000000000492ca */ /* 0x000fe200000e0000 */
[----:B------:R-:W-:Y:S01]  /*4950*/  VOTEU.ALL UP0, P1 ;  /* 0x0000000000ff7886 */ /* 0x000fe20000800000 */
[----:B------:R-:W-:Y:S01]  /*4960*/  UMOV UR11, UR19 ;  /* 0x00000013000b7c82 */ /* 0x000fe20008000000 */
[----:B------:R-:W-:Y:S01]  /*4970*/  UMOV UR12, UR36 ;  /* 0x00000024000c7c82 */ /* 0x000fe20008000000 */
[----:B------:R-:W-:Y:S01]  /*4980*/  SEL R0, RZ, 0x1, P0 ;  /* 0x00000001ff007807 */ /* 0x000fe20000000000 */
[----:B------:R-:W-:Y:S01]  /*4990*/  UIADD3 UR20, UPT, UPT, UR13, UR59, URZ ;  /* 0x0000003b0d147290 */ /* 0x000fe2000fffe0ff */
[----:B------:R-:W-:Y:S01]  /*49a0*/  IMAD.U32 R8, RZ, RZ, UR5 ;  /* 0x00000005ff087e24 */ /* 0x000fe2000f8e00ff */
[----:B------:R-:W-:Y:S01]  /*49b0*/  SEL R14, R14, RZ, P0 ;  /* 0x000000ff0e0e7207 */ /* 0x000fe20000000000 */
[----:B------:R-:W-:Y:S01]  /*49c0*/  UIADD3 UR16, UPT, UPT, UR14, UR62, URZ ;  /* 0x0000003e0e107290 */ /* 0x000fe2000fffe0ff */
[----:B------:R-:W-:Y:S01]  /*49d0*/  LOP3.LUT R13, R13, R0, RZ, 0x3c, !PT ;  /* 0x000000000d0d7212 */ /* 0x000fe200078e3cff */
[----:B------:R-:W-:Y:S01]  /*49e0*/  UPLOP3.LUT UP3, UPT, UPT, UPT, UPT, 0x80, 0x8 ;  /* 0x000000000008789c */ /* 0x000fe20003f6f070 */
[----:B------:R-:W-:Y:S02]  /*49f0*/  UMOV UR36, UR26 ;  /* 0x0000001a00247c82 */ /* 0x000fe40008000000 */
[----:B------:R-:W-:Y:S01]  /*4a00*/  IMAD.U32 R9, RZ, RZ, UR4 ;  /* 0x00000004ff097e24 */ /* 0x000fe2000f8e00ff */
[----:B------:R-:W-:Y:S04]  /*4a10*/  @!P1 R2UR UR4, R8 ;  /* 0x00000000080492ca */ /* 0x000fe800000e0000 */
[----:B------:R-:W-:Y:S11]  /*4a20*/  @!P1 R2UR UR5, R9 ;  /* 0x00000000090592ca */ /* 0x000ff600000e0000 */
[----:B------:R-:W-:Y:S02]  /*4a30*/  @!UPT UIADD3 URZ, UPT, UPT, URZ, URZ, URZ ;  /* 0x000000fffffff290 */ /* 0x000fe4000fffe0ff */
[----:B------:R2:W-:Y:S01]  /*4a40*/  @!UP0 UTMALDG.3D [UR8], [UR4], desc[UR6] ;  /* 0x00000608040085b4 */ /* 0x0005e20008011000 */
[----:B------:R2:W-:Y:S01]  /*4a50*/  @!P1 SYNCS.ARRIVE.TRANS64.RED.A0TR RZ, [UR21+0x38], R7 ;  /* 0x00003807ffff99a7 */ /* 0x0005e20008300415 */
[----:B------:R-:W-:Y:S01]  /*4a60*/  SYNCS.ARRIVE.TRANS64.RED.A1T0 RZ, [UR33], RZ ;  /* 0x000000ffffff79a7 */ /* 0x000fe20008100421 */
[----:B------:R-:W-:Y:S05]  /*4a70*/  BRA.U UP1, `(.L_x_82) ;  /* 0xfffffff5012c7547 */ /* 0x000fea000b83ffff */
[----:B------:R-:W-:-:S04]  /*4a80*/  SHF.L.U32 R3, R15, 0x1f, RZ ;  /* 0x0000001f0f037819 */ /* 0x000fc800000006ff */
[----:B------:R-:W3:Y:S02]  /*4a90*/  SYNCS.PHASECHK.TRANS64.TRYWAIT P0, [UR21+0x40], R3 ;  /* 0x00004003ff0075a7 */ /* 0x000ee40008001115 */
[----:B---3--:R-:W-:Y:S05]  /*4aa0*/  @!P0 BRA `(.L_x_83) ;  /* 0x0000003400148947 */ /* 0x008fea0003800000 */
.L_x_143:
[----:B---3--:R-:W-:-:S07]  /*4ab0*/  MOV R0, UR21 ;  /* 0x0000001500007c02 */ /* 0x008fce0008000f00 */
.L_x_84:
[----:B---3--:R-:W-:-:S04]  /*4ac0*/  SHF.L.U32 R3, R15, 0x1f, RZ ;  /* 0x0000001f0f037819 */ /* 0x008fc800000006ff */
[----:B------:R3:W4:Y:S03]  /*4ad0*/  SYNCS.PHASECHK.TRANS64.TRYWAIT P0, [R0+URZ+0x48], R3 ;  /* 0x00004803000075a7 */ /* 0x00072600080011ff */
[----:B----4-:R-:W-:Y:S05]  /*4ae0*/  @!P0 NANOSLEEP.SYNCS 0x989680 ;  /* 0x009896800000895d */ /* 0x010fea0003900000 */
[----:B------:R-:W4:Y:S02]  /*4af0*/  @!P0 SYNCS.PHASECHK.TRANS64 P0, [R0+URZ+0x48], R3 ;  /* 0x00004803000085a7 */ /* 0x000f2400080010ff */
[----:B-12-4-:R-:W-:Y:S05]  /*4b00*/  @P0 EXIT ;  /* 0x000000000000094d */ /* 0x016fea0003800000 */
[----:B------:R-:W-:Y:S05]  /*4b10*/  BRA `(.L_x_84) ;  /* 0xfffffffc00e87947 */ /* 0x000fea000383ffff */
.L_x_73:
[----:B------:R-:W-:-:S06]  /*4b20*/  UISETP.GE.AND UP0, UPT, UR17, 0x4, UPT ;  /* 0x000000041100788c */ /* 0x000fcc000bf06270 */
[----:B------:R-:W-:-:S13]  /*4b30*/  PLOP3.LUT P0, PT, PT, PT, UP0, 0x80, 0x8 ;  /* 0x000000000008781c */ /* 0x000fda0003f0f008 */
[----:B------:R-:W-:Y:S05]  /*4b40*/  @!P0 EXIT ;  /* 0x000000000000894d */ /* 0x000fea0003800000 */
[----:B------:R-:W1:Y:S08]  /*4b50*/  S2UR UR4, SR_CgaCtaId ;  /* 0x00000000000479c3 */ /* 0x000e700000008800 */
[----:B------:R-:W-:Y:S01]  /*4b60*/  BAR.SYNC.DEFER_BLOCKING 0x6, 0xa0 ;  /* 0x0182800000007b1d */ /* 0x000fe20000010000 */
[C---:B------:R-:W-:Y:S01]  /*4b70*/  IMAD.SHL.U32 R7, R93.reuse, 0x40, RZ ;  /* 0x000000405d077824 */ /* 0x040fe200078e00ff */
[C---:B------:R-:W-:Y:S01]  /*4b80*/  LOP3.LUT R95, R93.reuse, 0x60, RZ, 0xc0, !PT ;  /* 0x000000605d5f7812 */ /* 0x040fe200078ec0ff */
[----:B------:R-:W-:-:S02]  /*4b90*/  IMAD.SHL.U32 R4, R93, 0x20, RZ ;  /* 0x000000205d047824 */ /* 0x000fc400078e00ff */
[----:B------:R-:W-:Y:S02]  /*4ba0*/  HFMA2 R36, -RZ, RZ, 0, 0 ;  /* 0x00000000ff247431 */ /* 0x000fe400000001ff */
[----:B------:R-:W-:Y:S01]  /*4bb0*/  IMAD.SHL.U32 R6, R93, 0x2, RZ ;  /* 0x000000025d067824 */ /* 0x000fe200078e00ff */
[----:B------:R-:W-:Y:S01]  /*4bc0*/  UMOV UR44, 0x400 ;  /* 0x00000400002c7882 */ /* 0x000fe20000000000 */
[----:B------:R-:W2:Y:S01]  /*4bd0*/  LDC.64 R82, c[0x0][0x8b0] ;  /* 0x00022c00ff527b82 */ /* 0x000ea20000000a00 */
[----:B------:R-:W-:Y:S01]  /*4be0*/  LOP3.LUT R5, R7, 0x180, RZ, 0xc0, !PT ;  /* 0x0000018007057812 */ /* 0x000fe200078ec0ff */
[----:B------:R-:W-:Y:S01]  /*4bf0*/  IMAD.U32 R37, R93, 0x10000, RZ ;  /* 0x000100005d257824 */ /* 0x000fe200078e00ff */
[----:B------:R-:W-:Y:S01]  /*4c00*/  LOP3.LUT R4, R4, 0xc00, RZ, 0xc0, !PT ;  /* 0x00000c0004047812 */ /* 0x000fe200078ec0ff */
[----:B------:R-:W-:Y:S01]  /*4c10*/  IMAD.MOV.U32 R92, RZ, RZ, RZ ;  /* 0x000000ffff5c7224 */ /* 0x000fe200078e00ff */
[----:B------:R-:W-:Y:S01]  /*4c20*/  LOP3.LUT R6, R5, 0x20, R6, 0xf8, !PT ;  /* 0x0000002005067812 */ /* 0x000fe200078ef806 */
[----:B------:R-:W-:Y:S01]  /*4c30*/  IMAD.SHL.U32 R5, R93, 0x8, RZ ;  /* 0x000000085d057824 */ /* 0x000fe200078e00ff */
[----:B------:R-:W-:Y:S01]  /*4c40*/  LOP3.LUT R4, R4, 0x40, R7, 0xf8, !PT ;  /* 0x0000004004047812 */ /* 0x000fe200078ef807 */
[----:B------:R-:W3:Y:S01]  /*4c50*/  LDC.64 R80, c[0x0][0x8a8] ;  /* 0x00022a00ff507b82 */ /* 0x000ee20000000a00 */
[----:B------:R-:W-:Y:S01]  /*4c60*/  LOP3.LUT R37, R37, 0x600000, RZ, 0xc0, !PT ;  /* 0x0060000025257812 */ /* 0x000fe200078ec0ff */
[----:B------:R-:W-:Y:S01]  /*4c70*/  IMAD.MOV.U32 R87, RZ, RZ, RZ ;  /* 0x000000ffff577224 */ /* 0x000fe200078e00ff */
[----:B------:R-:W-:-:S02]  /*4c80*/  LOP3.LUT R5, R6, 0x30, R5, 0x78, !PT ;  /* 0x0000003006057812 */ /* 0x000fc400078e7805 */
[----:B------:R-:W-:Y:S02]  /*4c90*/  CS2R R90, SRZ ;  /* 0x00000000005a7805 */ /* 0x000fe4000001ff00 */
[----:B------:R-:W-:Y:S01]  /*4ca0*/  LOP3.LUT R4, R4, 0x200, R7, 0xf8, !PT ;  /* 0x0000020004047812 */ /* 0x000fe200078ef807 */
[----:B------:R-:W-:Y:S01]  /*4cb0*/  IMAD.MOV.U32 R89, RZ, RZ, RZ ;  /* 0x000000ffff597224 */ /* 0x000fe200078e00ff */
[----:B------:R-:W-:Y:S01]  /*4cc0*/  LOP3.LUT R93, R93, 0x2, RZ, 0xc0, !PT ;  /* 0x000000025d5d7812 */ /* 0x000fe200078ec0ff */
[----:B-1----:R-:W-:Y:S01]  /*4cd0*/  ULEA UR44, UR4, UR44, 0x18 ;  /* 0x0000002c042c7291 */ /* 0x002fe2000f8ec0ff */
[----:B------:R-:W-:Y:S01]  /*4ce0*/  LOP3.LUT R71, R4, R5, RZ, 0xfc, !PT ;  /* 0x0000000504477212 */ /* 0x000fe200078efcff */
[----:B------:R-:W1:Y:S01]  /*4cf0*/  LDCU UR57, c[0x0][0x370] ;  /* 0x00006e00ff3977ac */ /* 0x000e620008000800 */
[----:B------:R-:W-:Y:S01]  /*4d00*/  IADD3 R88, PT, PT, -R93, RZ, RZ ;  /* 0x000000ff5d587210 */ /* 0x000fe20007ffe1ff */
[----:B------:R-:W-:Y:S01]  /*4d10*/  UIADD3 UR4, UPT, UPT, UR44, 0x2200, URZ ;  /* 0x000022002c047890 */ /* 0x000fe2000fffe0ff */
[----:B------:R-:W4:Y:S04]  /*4d20*/  LDCU UR43, c[0x0][0xb0c] ;  /* 0x00016180ff2b77ac */ /* 0x000f280008000800 */
[----:B------:R-:W1:Y:S01]  /*4d30*/  LDS R0, [UR44+0x110] ;  /* 0x0001102cff007984 */ /* 0x000e620008000800 */
[----:B------:R-:W-:Y:S01]  /*4d40*/  IMAD.U32 R94, RZ, RZ, UR4 ;  /* 0x00000004ff5e7e24 */ /* 0x000fe2000f8e00ff */
[----:B------:R-:W1:Y:S01]  /*4d50*/  LDCU UR39, c[0x0][0xb30] ;  /* 0x00016600ff2777ac */ /* 0x000e620008000800 */
[----:B------:R-:W1:Y:S01]  /*4d60*/  LDCU.64 UR46, c[0x0][0x888] ;  /* 0x00011100ff2e77ac */ /* 0x000e620008000a00 */
[----:B------:R-:W1:Y:S01]  /*4d70*/  LDCU.64 UR40, c[0x0][0xb28] ;  /* 0x00016500ff2877ac */ /* 0x000e620008000a00 */
[----:B------:R-:W1:Y:S01]  /*4d80*/  LDCU.64 UR60, c[0x0][0x890] ;  /* 0x00011200ff3c77ac */ /* 0x000e620008000a00 */
[----:B------:R-:W1:Y:S01]  /*4d90*/  LDCU.128 UR52, c[0x0][0xb10] ;  /* 0x00016200ff3477ac */ /* 0x000e620008000c00 */
[----:B------:R-:W1:Y:S01]  /*4da0*/  LDCU UR56, c[0x0][0x374] ;  /* 0x00006e80ff3877ac */ /* 0x000e620008000800 */
[----:B------:R-:W-:Y:S01]  /*4db0*/  UIADD3 UR63, UPT, UPT, UR44, 0x200, URZ ;  /* 0x000002002c3f7890 */ /* 0x000fe2000fffe0ff */
[----:B-1234-:R-:W-:-:S11]  /*4dc0*/  IMAD.IADD R37, R0, 0x1, R37 ;  /* 0x0000000100257824 */ /* 0x01efd600078e0225 */
.L_x_110:
[----:B------:R-:W-:Y:S02]  /*4dd0*/  LEA R3, R87, UR44, 0x3 ;  /* 0x0000002c57037c11 */ /* 0x000fe4000f8e18ff */
[----:B------:R-:W-:Y:S02]  /*4de0*/  SHF.L.U32 R0, R91, 0x1f, RZ ;  /* 0x0000001f5b007819 */ /* 0x000fe400000006ff */
[----:B------:R-:W-:Y:S02]  /*4df0*/  LEA R5, R87, UR44, 0x4 ;  /* 0x0000002c57057c11 */ /* 0x000fe4000f8e20ff */
[----:B-1----:R-:W1:Y:S02]  /*4e00*/  SYNCS.PHASECHK.TRANS64.TRYWAIT P0, [R3+URZ+0x60], R0 ;  /* 0x00006000030075a7 */ /* 0x002e6400080011ff */
[----:B-1----:R-:W-:Y:S05]  /*4e10*/  @!P0 BRA `(.L_x_85) ;  /* 0x0000003000508947 */ /* 0x002fea0003800000 */
.L_x_144:
        /* <DEDUP_REMOVED lines=8> */
[----:B--2---:R-:W-:Y:S11]  /*4ea0*/  LOP3.LUT P0, RZ, R6, 0x1, RZ, 0xc0, !PT ;  /* 0x0000000106ff7812 */ /* 0x004ff6000780c0ff */
[----:B------:R-:W-:Y:S02]  /*4eb0*/  @!UPT UIADD3 URZ, UPT, UPT, URZ, URZ, URZ ;  /* 0x000000fffffff290 */ /* 0x000fe4000fffe0ff */
[----:B---3--:R-:W-:Y:S01]  /*4ec0*/  VOTEU.ANY UP1, P0 ;  /* 0x0000000000ff7886 */ /* 0x008fe20000020100 */
[----:B------:R-:W-:Y:S01]  /*4ed0*/  PLOP3.LUT P0, PT, PT, PT, UP1, 0x80, 0x8 ;  /* 0x000000000008781c */ /* 0x000fe20003f0f018 */
[----:B------:R-:W-:Y:S11]  /*4ee0*/  UP2UR UR45, UPR, URZ, 0x2 ;  /* 0x00000002ff2d7883 */ /* 0x000ff60008000000 */
[----:B------:R-:W-:Y:S01]  /*4ef0*/  @!UPT UIADD3 URZ, UPT, UPT, URZ, URZ, URZ ;  /* 0x000000fffffff290 */ /* 0x000fe2000fffe0ff */
[----:B-1----:R-:W-:Y:S02]  /*4f00*/  @P0 SHF.R.U32.HI R0, RZ, 0x10, R5 ;  /* 0x00000010ff000819 */ /* 0x002fe40000011605 */
        /* <DEDUP_REMOVED lines=12> */
[----:B------:R-:W2:Y:S01]  /*4fd0*/  LDCU UR12, c[0x0][0xb20] ;  /* 0x00016400ff0c77ac */ /* 0x000ea20008000800 */
[----:B------:R-:W-:Y:S02]  /*4fe0*/  UIMAD.WIDE.U32 UR4, UR56, UR55, URZ ;  /* 0x00000037380472a5 */ /* 0x000fe4000f8e00ff */
[----:B------:R-:W-:Y:S02]  /*4ff0*/  UIMAD.WIDE.U32 UR6, UR57, UR52, URZ ;  /* 0x00000034390672a5 */ /* 0x000fe4000f8e00ff */
[----:B------:R-:W-:Y:S02]  /*5000*/  UISETP.NE.AND UP0, UPT, UR54, 0x1, UPT ;  /* 0x000000013600788c */ /* 0x000fe4000bf05270 */
[----:B------:R-:W-:Y:S02]  /*5010*/  UIMAD.WIDE.U32 UR8, UR37, UR55, URZ ;  /* 0x00000037250872a5 */ /* 0x000fe4000f8e00ff */
[----:B------:R-:W-:Y:S02]  /*5020*/  UIMAD.WIDE.U32 UR10, UR38, UR52, URZ ;  /* 0x00000034260a72a5 */ /* 0x000fe4000f8e00ff */
[----:B------:R-:W-:Y:S02]  /*5030*/  UISETP.NE.AND UP1, UPT, UR43, 0x1, UPT ;  /* 0x000000012b00788c */ /* 0x000fe4000bf25270 */
[----:B------:R-:W-:Y:S01]  /*5040*/  UISETP.NE.AND UP2, UPT, UR42, 0x1, UPT ;  /* 0x000000012a00788c */ /* 0x000fe2000bf45270 */
[----:B------:R-:W-:Y:S02]  /*5050*/  UMOV UR4, UR5 ;  /* 0x0000000500047c82 */ /* 0x000fe40008000000 */
[----:B--2---:R-:W-:Y:S03]  /*5060*/  USHF.R.U32.HI UR5, URZ, UR12, UR4 ;  /* 0x0000000cff057299 */ /* 0x004fe60008011604 */
[----:B------:R-:W-:Y:S02]  /*5070*/  UMOV UR4, UR7 ;  /* 0x0000000700047c82 */ /* 0x000fe40008000000 */
[----:B------:R-:W-:Y:S02]  /*5080*/  USHF.R.U32.HI UR7, URZ, UR53, UR4 ;  /* 0x00000035ff077299 */ /* 0x000fe40008011604 */
[----:B------:R-:W-:Y:S02]  /*5090*/  USEL UR4, UR56, UR5, !UP0 ;  /* 0x0000000538047287 */ /* 0x000fe4000c000000 */
[----:B------:R-:W-:Y:S01]  /*50a0*/  USEL UR7, UR57, UR7, !UP1 ;  /* 0x0000000739077287 */ /* 0x000fe2000c800000 */
[----:B------:R-:W-:Y:S01]  /*50b0*/  UMOV UR5, UR9 ;  /* 0x0000000900057c82 */ /* 0x000fe20008000000 */
[----:B------:R-:W-:Y:S02]  /*50c0*/  UIMAD.WIDE.U32 UR8, UR4, UR40, URZ ;  /* 0x00000028040872a5 */ /* 0x000fe4000f8e00ff */
[----:B------:R-:W-:Y:S03]  /*50d0*/  USHF.R.U32.HI UR6, URZ, UR12, UR5 ;  /* 0x0000000cff067299 */ /* 0x000fe60008011605 */
[----:B------:R-:W-:Y:S01]  /*50e0*/  UMOV UR5, UR11 ;  /* 0x0000000b00057c82 */ /* 0x000fe20008000000 */
[----:B------:R-:W-:Y:S02]  /*50f0*/  UIMAD.WIDE.U32 UR10, UR7, UR40, URZ ;  /* 0x00000028070a72a5 */ /* 0x000fe4000f8e00ff */
[----:B------:R-:W-:Y:S02]  /*5100*/  USHF.R.U32.HI UR12, URZ, UR53, UR5 ;  /* 0x00000035ff0c7299 */ /* 0x000fe40008011605 */
[----:B------:R-:W-:Y:S01]  /*5110*/  USEL UR6, UR37, UR6, !UP0 ;  /* 0x0000000625067287 */ /* 0x000fe2000c000000 */
[----:B------:R-:W-:Y:S02]  /*5120*/  UMOV UR5, UR9 ;  /* 0x0000000900057c82 */ /* 0x000fe40008000000 */
[----:B------:R-:W-:Y:S01]  /*5130*/  UMOV UR10, UR11 ;  /* 0x0000000b000a7c82 */ /* 0x000fe20008000000 */
[----:B------:R-:W-:Y:S02]  /*5140*/  @UP2 USHF.R.U32.HI UR4, URZ, UR41, UR5 ;  /* 0x00000029ff042299 */ /* 0x000fe40008011605 */
[----:B------:R-:W-:Y:S02]  /*5150*/  @UP2 USHF.R.U32.HI UR7, URZ, UR41, UR10 ;  /* 0x00000029ff072299 */ /* 0x000fe4000801160a */
[----:B------:R-:W-:Y:S02]  /*5160*/  UIMAD UR4, UR42, UR4, URZ ;  /* 0x000000042a0472a4 */ /* 0x000fe4000f8e02ff */
[----:B------:R-:W-:Y:S02]  /*5170*/  UIMAD.WIDE.U32 UR10, UR6, UR40, URZ ;  /* 0x00000028060a72a5 */ /* 0x000fe4000f8e00ff */
[----:B------:R-:W-:Y:S02]  /*5180*/  USEL UR5, UR38, UR12, !UP1 ;  /* 0x0000000c26057287 */ /* 0x000fe4000c800000 */
[----:B------:R-:W-:Y:S02]  /*5190*/  UIMAD UR8, UR42, UR7, URZ ;  /* 0x000000072a0872a4 */ /* 0x000fe4000f8e02ff */
[----:B------:R-:W-:Y:S03]  /*51a0*/  UISETP.GE.AND UP0, UPT, UR6, UR4, UPT ;  /* 0x000000040600728c */ /* 0x000fe6000bf06270 */
[----:B------:R-:W-:Y:S01]  /*51b0*/  UMOV UR4, UR11 ;  /* 0x0000000b00047c82 */ /* 0x000fe20008000000 */
[----:B------:R-:W-:Y:S02]  /*51c0*/  UISETP.GE.OR UP0, UPT, UR5, UR8, UP0 ;  /* 0x000000080500728c */ /* 0x000fe40008706670 */
[----:B------:R-:W-:Y:S02]  /*51d0*/  USHF.R.U32.HI UR4, URZ, UR41, UR4 ;  /* 0x00000029ff047299 */ /* 0x000fe40008011604 */
[----:B------:R-:W-:Y:S02]  /*51e0*/  UIMAD.WIDE.U32 UR8, UR5, UR40, URZ ;  /* 0x00000028050872a5 */ /* 0x000fe4000f8e00ff */
[----:B------:R-:W-:Y:S02]  /*51f0*/  USEL UR11, UR6, UR4, !UP2 ;  /* 0x00000004060b7287 */ /* 0x000fe4000d000000 */
[----:B------:R-:W-:Y:S02]  /*5200*/  UIADD3 UR8, UPT, UPT, -UR5, URZ, URZ ;  /* 0x000000ff05087290 */ /* 0x000fe4000fffe1ff */
[----:B------:R-:W-:Y:S01]  /*5210*/  UIADD3 UR10, UPT, UPT, -UR11, URZ, URZ ;  /* 0x000000ff0b0a7290 */ /* 0x000fe2000fffe1ff */
[----:B------:R-:W-:Y:S01]  /*5220*/  @!UP0 UMOV UR4, UR9 ;  /* 0x0000000900048c82 */ /* 0x000fe20008000000 */
[----:B------:R-:W-:Y:S02]  /*5230*/  UIADD3 UR9, UPT, UPT, -UR6, URZ, URZ ;  /* 0x000000ff06097290 */ /* 0x000fe4000fffe1ff */
[----:B------:R-:W-:Y:S02]  /*5240*/  @!UP0 USHF.R.U32.HI UR4, URZ, UR41, UR4 ;  /* 0x00000029ff048299 */ /* 0x000fe40008011604 */
[----:B------:R-:W-:Y:S02]  /*5250*/  UIMAD UR10, UR42, UR10, UR6 ;  /* 0x0000000a2a0a72a4 */ /* 0x000fe4000f8e0206 */
[----:B------:R-:W-:Y:S04]  /*5260*/  @!UP0 USEL UR4, UR5, UR4, !UP2 ;  /* 0x0000000405048287 */ /* 0x000fe8000d000000 */
[----:B------:R-:W-:Y:S02]  /*5270*/  @!UP0 UIMAD UR10, UR7, UR10, UR4 ;  /* 0x0000000a070a82a4 */ /* 0x000fe4000f8e0204 */
[----:B------:R-:W-:Y:S02]  /*5280*/  @!UP0 UIADD3 UR11, UPT, UPT, UR11, -UR4, URZ ;  /* 0x800000040b0b8290 */ /* 0x000fe4000fffe0ff */
[----:B------:R-:W-:Y:S02]  /*5290*/  UIMAD UR7, UR43, UR8, UR38 ;  /* 0x000000082b0772a4 */ /* 0x000fe4000f8e0226 */
[----:B------:R-:W-:Y:S02]  /*52a0*/  @!UP0 UIMAD UR6, UR11, UR42, UR5 ;  /* 0x0000002a0b0682a4 */ /* 0x000fe4000f8e0205 */
[----:B------:R-:W-:Y:S01]  /*52b0*/  UIMAD UR4, UR54, UR9, UR37 ;  /* 0x00000009360472a4 */ /* 0x000fe2000f8e0225 */
[----:B------:R-:W-:Y:S02]  /*52c0*/  @!UP0 UMOV UR5, UR10 ;  /* 0x0000000a00058c82 */ /* 0x000fe40008000000 */
[----:B------:R-:W-:Y:S02]  /*52d0*/  UIMAD UR38, UR5, UR43, UR7 ;  /* 0x0000002b052672a4 */ /* 0x000fe4000f8e0207 */
[----:B------:R-:W-:Y:S11]  /*52e0*/  UIMAD UR37, UR6, UR54, UR4 ;  /* 0x00000036062572a4 */ /* 0x000ff6000f8e0204 */
[----:B------:R-:W-:Y:S01]  /*52f0*/  @!UPT UIADD3 URZ, UPT, UPT, URZ, URZ, URZ ;  /* 0x000000fffffff290 */ /* 0x000fe2000fffe0ff */
.L_x_86:
[----:B------:R-:W-:Y:S01]  /*5300*/  UISETP.NE.AND UP0, UPT, UR39, 0x1, UPT ;  /* 0x000000012700788c */ /* 0x000fe2000bf05270 */
[----:B------:R-:W-:Y:S01]  /*5310*/  IADD3 R87, PT, PT, R87, 0x1, RZ ;  /* 0x0000000157577810 */ /* 0x000fe20007ffe0ff */
[----:B------:R-:W-:Y:S02]  /*5320*/  USHF.L.U32 UR50, UR16, 0x6, URZ ;  /* 0x0000000610327899 */ /* 0x000fe400080006ff */
[----:B------:R-:W-:Y:S07]  /*5330*/  USHF.L.U32 UR49, UR20, 0x7, URZ ;  /* 0x0000000714317899 */ /* 0x000fee00080006ff */
[----:B------:R-:W2:Y:S01]  /*5340*/  @!UP0 LDCU.128 UR12, c[0x0][0xb10] ;  /* 0x00016200ff0c87ac */ /* 0x000ea20008000c00 */
[----:B------:R-:W3:Y:S01]  /*5350*/  @!UP0 LDCU UR5, c[0x0][0xb0c] ;  /* 0x00016180ff0587ac */ /* 0x000ee20008000800 */
[----:B------:R-:W4:Y:S01]  /*5360*/  @!UP0 LDCU UR10, c[0x0][0xb20] ;  /* 0x00016400ff0a87ac */ /* 0x000f220008000800 */
[----:B--2---:R-:W-:Y:S02]  /*5370*/  UIMAD.WIDE.U32 UR8, UR38, UR12, URZ ;  /* 0x0000000c260872a5 */ /* 0x004fe4000f8e00ff */
[----:B------:R-:W-:Y:S02]  /*5380*/  UIMAD.WIDE.U32 UR6, UR37, UR15, URZ ;  /* 0x0000000f250672a5 */ /* 0x000fe4000f8e00ff */
[----:B------:R-:W-:Y:S03]  /*5390*/  @!UP0 UISETP.NE.AND UP1, UPT, UR14, 0x1, UPT ;  /* 0x000000010e00888c */ /* 0x000fe6000bf25270 */
[----:B------:R-:W-:Y:S01]  /*53a0*/  @!UP0 UMOV UR4, UR9 ;  /* 0x0000000900048c82 */ /* 0x000fe20008000000 */
[----:B---3--:R-:W-:Y:S02]  /*53b0*/  @!UP0 UISETP.NE.AND UP2, UPT, UR5, 0x1, UPT ;  /* 0x000000010500888c */ /* 0x008fe4000bf45270 */
[----:B------:R-:W-:Y:S01]  /*53c0*/  @!UP0 USHF.R.U32.HI UR4, URZ, UR13, UR4 ;  /* 0x0000000dff048299 */ /* 0x000fe20008011604 */
[----:B------:R-:W-:Y:S02]  /*53d0*/  @!UP0 UMOV UR6, UR7 ;  /* 0x0000000700068c82 */ /* 0x000fe40008000000 */
[----:B----4-:R-:W-:Y:S02]  /*53e0*/  @!UP0 USHF.R.U32.HI UR6, URZ, UR10, UR6 ;  /* 0x0000000aff068299 */ /* 0x010fe40008011606 */
[----:B------:R-:W-:Y:S02]  /*53f0*/  @!UP0 USEL UR7, UR38, UR4, !UP2 ;  /* 0x0000000426078287 */ /* 0x000fe4000d000000 */
[----:B------:R-:W-:Y:S04]  /*5400*/  @!UP0 USEL UR6, UR37, UR6, !UP1 ;  /* 0x0000000625068287 */ /* 0x000fe8000c800000 */
[----:B------:R-:W-:Y:S02]  /*5410*/  @!UP0 UIADD3 UR4, UPT, UPT, -UR7, UR6, URZ ;  /* 0x0000000607048290 */ /* 0x000fe4000fffe1ff */
[----:B------:R-:W-:Y:S02]  /*5420*/  @!UP0 UIADD3 UR6, UPT, UPT, UR7, -UR6, URZ ;  /* 0x8000000607068290 */ /* 0x000fe4000fffe0ff */
[----:B------:R-:W-:Y:S02]  /*5430*/  @!UP0 UIMAD UR38, UR4, UR5, UR38 ;  /* 0x00000005042682a4 */ /* 0x000fe4000f8e0226 */
[----:B------:R-:W-:Y:S02]  /*5440*/  @!UP0 UIMAD UR37, UR6, UR14, UR37 ;  /* 0x0000000e062582a4 */ /* 0x000fe4000f8e0225 */
[----:B------:R-:W-:Y:S09]  /*5450*/  ULOP3.LUT UP0, URZ, UR63, 0x1b0, URZ, 0xc0, !UPT ;  /* 0x000001b03fff7892 */ /* 0x000ff2000f80c0ff */
[----:B------:R-:W-:Y:S05]  /*5460*/  BRA.U !UP0, `(.L_x_87) ;  /* 0x0000000108407547 */ /* 0x000fea000b800000 */
[----:B------:R-:W2:Y:S01]  /*5470*/  LDCU.64 UR8, c[0x4][0x80] ;  /* 0x01001000ff0877ac */ /* 0x000ea20008000a00 */
[----:B------:R-:W-:Y:S01]  /*5480*/  MOV R3, 0x0 ;  /* 0x0000000000037802 */ /* 0x000fe20000000f00 */
[----:B------:R-:W-:Y:S02]  /*5490*/  HFMA2 R12, -RZ, RZ, 0, 5.9604644775390625e-08 ;  /* 0x00000001ff0c7431 */ /* 0x000fe400000001ff */
[----:B------:R-:W-:Y:S02]  /*54a0*/  IMAD.MOV.U32 R8, RZ, RZ, 0x70 ;  /* 0x00000070ff087424 */ /* 0x000fe400078e00ff */
[----:B------:R-:W-:Y:S01]  /*54b0*/  IMAD.MOV.U32 R13, RZ, RZ, RZ ;  /* 0x000000ffff0d7224 */ /* 0x000fe200078e00ff */
[----:B------:R-:W3:Y:S01]  /*54c0*/  LDCU.64 UR6, c[0x4][0x88] ;  /* 0x01001100ff0677ac */ /* 0x000ee20008000a00 */
[----:B------:R-:W4:Y:S01]  /*54d0*/  LDC.64 R2, c[0x4][R3] ;  /* 0x0100000003027b82 */ /* 0x000f220000000a00 */
[----:B------:R-:W1:Y:S01]  /*54e0*/  LDCU.64 UR4, c[0x4][0x8] ;  /* 0x01000100ff0477ac */ /* 0x000e620008000a00 */
[----:B--2---:R-:W-:Y:S01]  /*54f0*/  MOV R5, UR9 ;  /* 0x0000000900057c02 */ /* 0x004fe20008000f00 */
[----:B------:R-:W-:Y:S01]  /*5500*/  IMAD.U32 R4, RZ, RZ, UR8 ;  /* 0x00000008ff047e24 */ /* 0x000fe2000f8e00ff */
[----:B---3--:R-:W-:Y:S01]  /*5510*/  MOV R7, UR7 ;  /* 0x0000000700077c02 */ /* 0x008fe20008000f00 */
[----:B------:R-:W-:Y:S01]  /*5520*/  IMAD.U32 R6, RZ, RZ, UR6 ;  /* 0x00000006ff067e24 */ /* 0x000fe2000f8e00ff */
[----:B-1----:R-:W-:Y:S01]  /*5530*/  MOV R11, UR5 ;  /* 0x00000005000b7c02 */ /* 0x002fe20008000f00 */
[----:B------:R-:W-:Y:S02]  /*5540*/  IMAD.U32 R10, RZ, RZ, UR4 ;  /* 0x00000004ff0a7e24 */ /* 0x000fe4000f8e00ff */
[----:B------:R-:W-:Y:S07]  /*5550*/  LEPC R20, `(.L_x_87) ;  /* 0x000000001014794e */ /* 0x000fee0000000000 */
[----:B----45:R-:W-:Y:S05]  /*5560*/  CALL.ABS.NOINC R2 ;  /* 0x0000000002007343 */ /* 0x030fea0003c00000 */
.L_x_87:
[----:B------:R-:W-:Y:S01]  /*5570*/  LOP3.LUT P0, RZ, R94, 0x1b0, RZ, 0xc0, !PT ;  /* 0x000001b05eff7812 */ /* 0x000fe2000780c0ff */
[----:B------:R-:W-:Y:S11]  /*5580*/  BSSY.RECONVERGENT B6, `(.L_x_88) ;  /* 0x0000013000067945 */ /* 0x000ff60003800200 */
[----:B------:R-:W-:Y:S01]  /*5590*/  @!UPT UIADD3 URZ, UPT, UPT, URZ, URZ, URZ ;  /* 0x000000fffffff290 */ /* 0x000fe2000fffe0ff */
[----:B------:R-:W-:Y:S05]  /*55a0*/  @!P0 BRA `(.L_x_89) ;  /* 0x0000000000408947 */ /* 0x000fea0003800000 */
        /* <DEDUP_REMOVED lines=16> */
.L_x_89:
[----:B------:R-:W-:Y:S05]  /*56b0*/  BSYNC.RECONVERGENT B6 ;  /* 0x0000000000067941 */ /* 0x000fea0003800200 */
.L_x_88:
[----:B------:R-:W-:Y:S01]  /*56c0*/  R2UR UR4, R86 ;  /* 0x00000000560472ca */ /* 0x000fe200000e0000 */
[----:B------:R-:W-:Y:S01]  /*56d0*/  UISETP.NE.U32.AND UP0, UPT, UR60, URZ, UPT ;  /* 0x000000ff3c00728c */ /* 0x000fe2000bf05070 */
[----:B------:R-:W-:Y:S02]  /*56e0*/  ISETP.NE.U32.AND P4, PT, R82, RZ, PT ;  /* 0x000000ff5200720c */ /* 0x000fe40003f85070 */
[----:B------:R-:W-:Y:S01]  /*56f0*/  ISETP.NE.U32.AND P2, PT, RZ, UR46, PT ;  /* 0x0000002eff007c0c */ /* 0x000fe2000bf45070 */
[----:B------:R-:W-:Y:S01]  /*5700*/  UISETP.NE.AND.EX UP1, UPT, UR61, URZ, UPT, UP0 ;  /* 0x000000ff3d00728c */ /* 0x000fe2000bf25300 */
[----:B------:R-:W-:Y:S01]  /*5710*/  ISETP.NE.AND.EX P4, PT, R83, RZ, PT, P4 ;  /* 0x000000ff5300720c */ /* 0x000fe20003f85340 */
[----:B------:R-:W-:Y:S01]  /*5720*/  UPLOP3.LUT UP0, UPT, UPT, UPT, UPT, 0x40, 0x4 ;  /* 0x000000000004789c */ /* 0x000fe20003f0e870 */
[----:B------:R-:W-:Y:S05]  /*5730*/  ISETP.NE.AND.EX P2, PT, RZ, UR47, PT, P2 ;  /* 0x0000002fff007c0c */ /* 0x000fea000bf45320 */
[----:B------:R-:W-:Y:S06]  /*5740*/  UISETP.NE.AND UP2, UPT, UR4, URZ, UPT ;  /* 0x000000ff0400728c */ /* 0x000fec000bf45270 */
[----:B------:R-:W-:Y:S05]  /*5750*/  PLOP3.LUT P1, PT, PT, PT, UP2, 0x80, 0x8 ;  /* 0x000000000008781c */ /* 0x000fea0003f2f028 */
[----:B------:R-:W-:Y:S06]  /*5760*/  @UP2 UPLOP3.LUT UP0, UPT, UPT, UPT, UP1, 0x80, 0x8 ;  /* 0x000000000008289c */ /* 0x000fec0003f0f010 */
[----:B------:R-:W-:Y:S01]  /*5770*/  PLOP3.LUT P0, PT, PT, PT, UP0, 0x80, 0x8 ;  /* 0x000000000008781c */ /* 0x000fe20003f0f008 */
[----:B------:R-:W-:Y:S01]  /*5780*/  @!UPT UIADD3 URZ, UPT, UPT, URZ, URZ, URZ ;  /* 0x000000fffffff290 */ /* 0x000fe2000fffe0ff */
[----:B------:R-:W-:Y:S11]  /*5790*/  BRA.U !UP1, `(.L_x_90) ;  /* 0x00000001093c7547 */ /* 0x000ff6000b800000 */
[----:B------:R-:W-:Y:S01]  /*57a0*/  UISETP.NE.U32.AND UP0, UPT, UR46, URZ, UPT ;  /* 0x000000ff2e00728c */ /* 0x000fe2000bf05070 */
[----:B-1----:R-:W-:Y:S01]  /*57b0*/  HFMA2 R0, -RZ, RZ, 0, 5.9604644775390625e-08 ;  /* 0x00000001ff007431 */ /* 0x002fe200000001ff */
[----:B------:R-:W1:Y:S01]  /*57c0*/  LDCU.64 UR8, c[0x0][0x358] ;  /* 0x00006b00ff0877ac */ /* 0x000e620008000a00 */
[----:B------:R-:W-:Y:S01]  /*57d0*/  IMAD.MOV.U32 R84, RZ, RZ, 0x1 ;  /* 0x00000001ff547424 */ /* 0x000fe200078e00ff */
[----:B------:R-:W-:Y:S06]  /*57e0*/  UISETP.NE.AND.EX UP0, UPT, UR47, URZ, UPT, UP0 ;  /* 0x000000ff2f00728c */ /* 0x000fec000bf05300 */
[----:B------:R-:W-:Y:S05]  /*57f0*/  PLOP3.LUT P3, PT, PT, PT, UP0, 0x80, 0x8 ;  /* 0x000000000008781c */ /* 0x000fea0003f6f008 */
[----:B------:R-:W2:Y:S01]  /*5800*/  @UP0 LDCU.64 UR4, c[0x0][0x888] ;  /* 0x00011100ff0407ac */ /* 0x000ea20008000a00 */
[----:B------:R-:W-:Y:S07]  /*5810*/  @UP0 UIMAD UR6, UR36, UR60, URZ ;  /* 0x0000003c240602a4 */ /* 0x000fee000f8e02ff */
[----:B------:R-:W-:Y:S01]  /*5820*/  @!P3 PRMT R84, R0, 0x7610, R84 ;  /* 0x000076100054b816 */ /* 0x000fe20000000054 */
[----:B--2---:R-:W-:Y:S06]  /*5830*/  @UP0 UIMAD.WIDE UR4, UR6, 0x4, UR4 ;  /* 0x00000004060408a5 */ /* 0x004fec000f8e0204 */
[----:B------:R-:W-:Y:S01]  /*5840*/  IMAD.U32 R2, RZ, RZ, UR4 ;  /* 0x00000004ff027e24 */ /* 0x000fe2000f8e00ff */
[----:B------:R-:W-:Y:S04]  /*5850*/  MOV R3, UR5 ;  /* 0x0000000500037c02 */ /* 0x000fe80008000f00 */
[----:B------:R-:W2:Y:S01]  /*5860*/  @!UP0 LDCU UR4, c[0x0][0x880] ;  /* 0x00011000ff0487ac */ /* 0x000ea20008000800 */
[----:B-1---5:R3:W5:Y:S02]  /*5870*/  @P3 LDG.E R41, desc[UR8][R2.64] ;  /* 0x0000000802293981 */ /* 0x022764000c1e1900 */
[----:B--23--:R-:W-:Y:S02]  /*5880*/  @!P3 IMAD.U32 R41, RZ, RZ, UR4 ;  /* 0x00000004ff29be24 */ /* 0x00cfe4000f8e00ff */
.L_x_90:
[----:B------:R-:W-:Y:S05]  /*5890*/  @!P4 BRA `(.L_x_91) ;  /* 0x000000000024c947 */ /* 0x000fea0003800000 */
[----:B------:R-:W-:Y:S01]  /*58a0*/  ISETP.NE.U32.AND P3, PT, R80, RZ, PT ;  /* 0x000000ff5000720c */ /* 0x000fe20003f65070 */
[----:B------:R-:W2:Y:S03]  /*58b0*/  LDCU.64 UR4, c[0x0][0x358] ;  /* 0x00006b00ff0477ac */ /* 0x000ea60008000a00 */
[----:B------:R-:W-:Y:S11]  /*58c0*/  ISETP.NE.AND.EX P3, PT, R81, RZ, PT, P3 ;  /* 0x000000ff5100720c */ /* 0x000ff60003f65330 */
[----:B------:R-:W-:Y:S02]  /*58d0*/  @!UPT UIADD3 URZ, UPT, UPT, URZ, URZ, URZ ;  /* 0x000000fffffff290 */ /* 0x000fe4000fffe0ff */
[----:B------:R-:W3:Y:S01]  /*58e0*/  @P3 LDC.64 R2, c[0x0][0x8a8] ;  /* 0x00022a00ff023b82 */ /* 0x000ee20000000a00 */
[----:B-1----:R-:W-:Y:S04]  /*58f0*/  @P3 IMAD R0, R82, UR36, RZ ;  /* 0x0000002452003c24 */ /* 0x002fe8000f8e02ff */
[----:B---3--:R-:W-:Y:S05]  /*5900*/  @P3 IMAD.WIDE R2, R0, 0x4, R2 ;  /* 0x0000000400023825 */ /* 0x008fea00078e0202 */
[----:B--2--5:R2:W5:Y:S02]  /*5910*/  @P3 LDG.E R38, desc[UR4][R2.64] ;  /* 0x0000000402263981 */ /* 0x024564000c1e1900 */
[----:B--2---:R-:W3:Y:S02]  /*5920*/  @!P3 LDC R38, c[0x0][0x8a0] ;  /* 0x00022800ff26bb82 */ /* 0x004ee40000000800 */
.L_x_91:
[----:B-----5:R-:W-:Y:S01]  /*5930*/  FSETP.NEU.AND P4, PT, R41, RZ, PT ;  /* 0x000000ff2900720b */ /* 0x020fe20003f8d000 */
[----:B------:R-:W-:Y:S01]  /*5940*/  BSSY B1, `(.L_x_92) ;  /* 0x0000042000017945 */ /* 0x000fe20003800000 */
[----:B------:R-:W-:Y:S01]  /*5950*/  SEL R5, RZ, 0xffffffff, P2 ;  /* 0xffffffffff057807 */ /* 0x000fe20001000000 */
[----:B------:R-:W-:Y:S01]  /*5960*/  IMAD.MOV.U32 R102, RZ, RZ, 0x1 ;  /* 0x00000001ff667424 */ /* 0x000fe200078e00ff */
[----:B------:R-:W-:Y:S02]  /*5970*/  LOP3.LUT P3, RZ, R84, 0xff, RZ, 0xc0, !PT ;  /* 0x000000ff54ff7812 */ /* 0x000fe4000786c0ff */
[----:B------:R-:W-:Y:S02]  /*5980*/  CS2R R78, SRZ ;  /* 0x00000000004e7805 */ /* 0x000fe4000001ff00 */
[----:B------:R-:W-:Y:S02]  /*5990*/  @P1 SEL R4, RZ, 0xffffffff, P4 ;  /* 0xffffffffff041807 */ /* 0x000fe40002000000 */
[----:B------:R-:W-:Y:S02]  /*59a0*/  CS2R R76, SRZ ;  /* 0x00000000004c7805 */ /* 0x000fe4000001ff00 */
[----:B------:R-:W-:Y:S02]  /*59b0*/  LEA R2, R90, UR44, 0x3 ;  /* 0x0000002c5a027c11 */ /* 0x000fe4000f8e18ff */
[----:B------:R-:W-:Y:S02]  /*59c0*/  CS2R R74, SRZ ;  /* 0x00000000004a7805 */ /* 0x000fe4000001ff00 */
[----:B------:R-:W-:Y:S02]  /*59d0*/  @P0 SEL R4, R5, R4, !P3 ;  /* 0x0000000405040207 */ /* 0x000fe40005800000 */
[----:B------:R-:W-:Y:S02]  /*59e0*/  CS2R R72, SRZ ;  /* 0x0000000000487805 */ /* 0x000fe4000001ff00 */
[----:B------:R-:W-:Y:S02]  /*59f0*/  LEA R100, R36, UR44, 0x3 ;  /* 0x0000002c24647c11 */ /* 0x000fe4000f8e18ff */
[----:B------:R-:W-:Y:S02]  /*5a00*/  @P1 LOP3.LUT R4, R4, 0x1, RZ, 0xc0, !PT ;  /* 0x0000000104041812 */ /* 0x000fe400078ec0ff */
[----:B------:R-:W-:Y:S02]  /*5a10*/  SHF.L.U32 R3, R92, 0x1f, RZ ;  /* 0x0000001f5c037819 */ /* 0x000fe400000006ff */
[----:B------:R-:W-:Y:S02]  /*5a20*/  ISETP.NE.U32.OR P6, PT, R4, 0x1, !P1 ;  /* 0x000000010400780c */ /* 0x000fe40004fc5470 */
[----:B------:R-:W-:Y:S02]  /*5a30*/  PLOP3.LUT P2, PT, PT, PT, UP1, 0x80, 0x8 ;  /* 0x000000000008781c */ /* 0x000fe40003f4f018 */
[C---:B------:R-:W-:Y:S02]  /*5a40*/  LEA.HI R39, R36.reuse, R36, RZ, 0x1 ;  /* 0x0000002424277211 */ /* 0x040fe400078f08ff */
[----:B------:R-:W-:Y:S02]  /*5a50*/  SEL R4, RZ, 0xffffffff, P4 ;  /* 0xffffffffff047807 */ /* 0x000fe40002000000 */
[----:B------:R-:W-:Y:S01]  /*5a60*/  P2R R96, PR, RZ, 0x40 ;  /* 0x00000040ff607803 */ /* 0x000fe20000000000 */
[C---:B-1----:R-:W-:Y:S01]  /*5a70*/  IMAD.SHL.U32 R0, R39.reuse, 0x40, RZ ;  /* 0x0000004027007824 */ /* 0x042fe200078e00ff */
[----:B------:R-:W-:Y:S03]  /*5a80*/  LOP3.LUT R39, R39, 0xffe, RZ, 0xc0, !PT ;  /* 0x00000ffe27277812 */ /* 0x000fe600078ec0ff */
[----:B------:R-:W-:Y:S02]  /*5a90*/  @P6 SHF.L.U32 R7, R89, 0x1f, RZ ;  /* 0x0000001f59076819 */ /* 0x000fe400000006ff */
[----:B------:R-:W-:Y:S01]  /*5aa0*/  @P2 SEL R4, R5, R4, !P3 ;  /* 0x0000000405042207 */ /* 0x000fe20005800000 */
[----:B------:R-:W-:Y:S01]  /*5ab0*/  IMAD.IADD R39, R36, 0x1, -R39 ;  /* 0x0000000124277824 */ /* 0x000fe200078e0a27 */
[----:B------:R-:W1:Y:S01]  /*5ac0*/  @P6 SYNCS.PHASECHK.TRANS64.TRYWAIT P1, [R2+URZ+0x30], R7 ;  /* 0x00003007020065a7 */ /* 0x000e6200080211ff */
[----:B------:R-:W-:Y:S02]  /*5ad0*/  LOP3.LUT R0, R0, 0xffffff80, RZ, 0xc0, !PT ;  /* 0xffffff8000007812 */ /* 0x000fe400078ec0ff */
[----:B------:R-:W-:Y:S03]  /*5ae0*/  LOP3.LUT R4, R4, 0x1, RZ, 0xc0, !PT ;  /* 0x0000000104047812 */ /* 0x000fe600078ec0ff */
[----:B------:R-:W-:Y:S01]  /*5af0*/  IMAD.IADD R0, R37, 0x1, R0 ;  /* 0x0000000125007824 */ /* 0x000fe200078e0200 */
[----:B------:R-:W-:Y:S03]  /*5b00*/  ISETP.NE.U32.AND P5, PT, R4, 0x1, PT ;  /* 0x000000010400780c */ /* 0x000fe60003fa5070 */
[----:B------:R-:W-:Y:S01]  /*5b10*/  IMAD R39, R39, 0x100000, R0 ;  /* 0x0010000027277824 */ /* 0x000fe200078e0200 */
[----:B------:R-:W-:Y:S01]  /*5b20*/  P2R R103, PR, RZ, 0x20 ;  /* 0x00000020ff677803 */ /* 0x000fe20000000000 */
[----:B------:R2:W4:Y:S01]  /*5b30*/  SYNCS.PHASECHK.TRANS64.TRYWAIT P0, [R100+URZ+0x80], R3 ;  /* 0x00008003640075a7 */ /* 0x00052200080011ff */
[----:B-1----:R-:W-:Y:S01]  /*5b40*/  @P6 SEL R102, RZ, 0x1, !P1 ;  /* 0x00000001ff666807 */ /* 0x002fe20004800000 */
[----:B--2---:R-:W-:Y:S06]  /*5b50*/  @!P6 BRA `(.L_x_93) ;  /* 0x000000000080e947 */ /* 0x004fec0003800000 */
[----:B------:R-:W-:Y:S01]  /*5b60*/  @P5 IMAD R6, R90, 0x1000, R71 ;  /* 0x000010005a065824 */ /* 0x000fe200078e0247 */
[----:B------:R-:W1:Y:S01]  /*5b70*/  S2R R0, SR_CgaCtaId ;  /* 0x0000000000007919 */ /* 0x000e620000008800 */
[----:B------:R-:W-:Y:S01]  /*5b80*/  ISETP.NE.AND P1, PT, R102, RZ, PT ;  /* 0x000000ff6600720c */ /* 0x000fe20003f25270 */
[----:B------:R-:W-:Y:S01]  /*5b90*/  BSSY B0, `(.L_x_94) ;  /* 0x000000b000007945 */ /* 0x000fe20003800000 */
[----:B------:R-:W-:Y:S01]  /*5ba0*/  @P5 VIADD R4, R6, UR44 ;  /* 0x0000002c06045c36 */ /* 0x000fe20008000000 */
[----:B------:R-:W-:Y:S02]  /*5bb0*/  CS2R R74, SRZ ;  /* 0x00000000004a7805 */ /* 0x000fe4000001ff00 */
[----:B------:R-:W-:Y:S02]  /*5bc0*/  CS2R R72, SRZ ;  /* 0x0000000000487805 */ /* 0x000fe4000001ff00 */
[----:B------:R-:W-:Y:S01]  /*5bd0*/  CS2R R78, SRZ ;  /* 0x00000000004e7805 */ /* 0x000fe2000001ff00 */
[----:B------:R-:W-:Y:S01]  /*5be0*/  @P5 IMAD R4, R93, -0x10, R4 ;  /* 0xfffffff05d045824 */ /* 0x000fe200078e0204 */
[----:B------:R-:W-:Y:S04]  /*5bf0*/  CS2R R76, SRZ ;  /* 0x00000000004c7805 */ /* 0x000fe8000001ff00 */
[----:B------:R-:W-:Y:S05]  /*5c00*/  @P1 BRA `(.L_x_95) ;  /* 0x00000000000c1947 */ /* 0x000fea0003800000 */
[----:B------:R-:W-:Y:S04]  /*5c10*/  SHF.L.U32 R5, R89, 0x1f, RZ ;  /* 0x0000001f59057819 */ /* 0x000fe800000006ff */
[----:B------:R-:W2:Y:S02]  /*5c20*/  SYNCS.PHASECHK.TRANS64.TRYWAIT P1, [R2+URZ+0x30], R5 ;  /* 0x00003005020075a7 */ /* 0x000ea400080211ff */
[----:B--2---:R-:W-:Y:S05]  /*5c30*/  @!P1 BRA `(.L_x_96) ;  /* 0x0000002000dc9947 */ /* 0x004fea0003800000 */
.L_x_95:
[----:B------:R-:W-:Y:S05]  /*5c40*/  BSYNC B0 ;  /* 0x0000000000007941 */ /* 0x000fea0003800000 */
.L_x_94:
[----:B------:R-:W-:Y:S01]  /*5c50*/  ISETP.NE.AND P1, PT, R103, RZ, PT ;  /* 0x000000ff6700720c */ /* 0x000fe20003f25270 */
[----:B--2---:R-:W-:Y:S02]  /*5c60*/  VIADD R5, R2, 0x40 ;  /* 0x0000004002057836 */ /* 0x004fe40000000000 */
[----:B------:R-:W-:Y:S03]  /*5c70*/  VIADD R90, R90, 0x1 ;  /* 0x000000015a5a7836 */ /* 0x000fe60000000000 */
[----:B-1----:R-:W-:Y:S07]  /*5c80*/  PRMT R0, R0, 0x654, R5 ;  /* 0x0000065400007816 */ /* 0x002fee0000000005 */
[----:B------:R1:W2:Y:S04]  /*5c90*/  @P1 LDS.128 R72, [R6+UR44+0x200] ;  /* 0x0002002c06481984 */ /* 0x0002a80008000c00 */
[----:B------:R1:W1:Y:S01]  /*5ca0*/  @P1 LDS.128 R76, [R4+0x210] ;  /* 0x00021000044c1984 */ /* 0x0002620000000c00 */
[C---:B------:R-:W-:Y:S01]  /*5cb0*/  ISETP.NE.AND P1, PT, R90.reuse, 0x2, PT ;  /* 0x000000025a00780c */ /* 0x040fe20003f25270 */
[----:B------:R-:W-:Y:S01]  /*5cc0*/  @!PT LDS RZ, [RZ] ;  /* 0x00000000fffff984 */ /* 0x000fe20000000800 */
[----:B------:R-:W-:Y:S01]  /*5cd0*/  @!PT LDS RZ, [RZ] ;  /* 0x00000000fffff984 */ /* 0x000fe20000000800 */
[----:B------:R-:W-:Y:S01]  /*5ce0*/  @!PT LDS RZ, [RZ] ;  /* 0x00000000fffff984 */ /* 0x000fe20000000800 */
[----:B------:R-:W-:Y:S01]  /*5cf0*/  @!PT LDS RZ, [RZ] ;  /* 0x00000000fffff984 */ /* 0x000fe20000000800 */
[----:B------:R5:W-:Y:S06]  /*5d00*/  MEMBAR.ALL.CTA ;  /* 0x0000000000007992 */ /* 0x000bec0000008000 */
[----:B-----5:R-:W5:Y:S01]  /*5d10*/  FENCE.VIEW.ASYNC.S ;  /* 0x00000000000073c6 */ /* 0x020f620000000000 */
[----:B------:R-:W-:Y:S01]  /*5d20*/  SEL R90, R90, RZ, P1 ;  /* 0x000000ff5a5a7207 */ /* 0x000fe20000800000 */
[----:B-----5:R5:W-:Y:S02]  /*5d30*/  SYNCS.ARRIVE.TRANS64.RED.A1T0 RZ, [R0+URZ], RZ ;  /* 0x000000ff00ff79a7 */ /* 0x020be400081004ff */
[----:B-----5:R-:W-:Y:S04]  /*5d40*/  SEL R0, RZ, 0x1, P1 ;  /* 0x00000001ff007807 */ /* 0x020fe80000800000 */
[----:B--2---:R-:W-:Y:S02]  /*5d50*/  LOP3.LUT R89, R89, R0, RZ, 0x3c, !PT ;  /* 0x0000000059597212 */ /* 0x004fe400078e3cff */
.L_x_93:
[----:B------:R-:W-:Y:S05]  /*5d60*/  BSYNC B1 ;  /* 0x0000000000017941 */ /* 0x000fea0003800000 */
.L_x_92:
[----:B------:R-:W-:Y:S04]  /*5d70*/  SHF.R.U32.HI R0, RZ, 0x15, R39 ;  /* 0x00000015ff007819 */ /* 0x000fe80000011627 */
[----:B------:R-:W-:Y:S01]  /*5d80*/  LOP3.LUT P1, RZ, R0, 0x3, R85, 0x48, !PT ;  /* 0x0000000300ff7812 */ /* 0x000fe20007824855 */
[----:B------:R-:W-:Y:S01]  /*5d90*/  @!UPT UIADD3 URZ, UPT, UPT, URZ, URZ, URZ ;  /* 0x000000fffffff290 */ /* 0x000fe2000fffe0ff */
[----:B----4-:R-:W-:Y:S11]  /*5da0*/  @P0 BRA `(.L_x_97) ;  /* 0x0000000000080947 */ /* 0x010ff60003800000 */
[----:B------:R-:W2:Y:S02]  /*5db0*/  SYNCS.PHASECHK.TRANS64.TRYWAIT P0, [R100+URZ+0x80], R3 ;  /* 0x00008003640075a7 */ /* 0x000ea400080011ff */
[----:B--2---:R-:W-:Y:S05]  /*5dc0*/  @!P0 BRA `(.L_x_98) ;  /* 0x00000020008c8947 */ /* 0x004fea0003800000 */
.L_x_97:
[----:B------:R-:W-:Y:S05]  /*5dd0*/  @!P1 BRA `(.L_x_99) ;  /* 0x0000000000409947 */ /* 0x000fea0003800000 */
[----:B------:R-:W4:Y:S01]  /*5de0*/  LDCU.64 UR8, c[0x4][0x70] ;  /* 0x01000e00ff0877ac */ /* 0x000f220008000a00 */
[----:B--2---:R-:W-:Y:S01]  /*5df0*/  MOV R3, 0x0 ;  /* 0x0000000000037802 */ /* 0x004fe20000000f00 */
[----:B------:R-:W-:Y:S02]  /*5e00*/  HFMA2 R12, -RZ, RZ, 0, 5.9604644775390625e-08 ;  /* 0x00000001ff0c7431 */ /* 0x000fe400000001ff */
[----:B------:R-:W-:Y:S02]  /*5e10*/  IMAD.MOV.U32 R8, RZ, RZ, 0x192 ;  /* 0x00000192ff087424 */ /* 0x000fe400078e00ff */
[----:B------:R-:W-:Y:S01]  /*5e20*/  IMAD.MOV.U32 R13, RZ, RZ, RZ ;  /* 0x000000ffff0d7224 */ /* 0x000fe200078e00ff */
[----:B------:R-:W2:Y:S01]  /*5e30*/  LDCU.64 UR6, c[0x4][0x78] ;  /* 0x01000f00ff0677ac */ /* 0x000ea20008000a00 */
[----:B------:R-:W3:Y:S01]  /*5e40*/  LDC.64 R2, c[0x4][R3] ;  /* 0x0100000003027b82 */ /* 0x000ee20000000a00 */
[----:B------:R-:W5:Y:S01]  /*5e50*/  LDCU.64 UR4, c[0x4][0x10] ;  /* 0x01000200ff0477ac */ /* 0x000f620008000a00 */
[----:B----4-:R-:W-:Y:S01]  /*5e60*/  MOV R5, UR9 ;  /* 0x0000000900057c02 */ /* 0x010fe20008000f00 */
[----:B-1----:R-:W-:Y:S01]  /*5e70*/  IMAD.U32 R4, RZ, RZ, UR8 ;  /* 0x00000008ff047e24 */ /* 0x002fe2000f8e00ff */
[----:B--2---:R-:W-:Y:S01]  /*5e80*/  MOV R7, UR7 ;  /* 0x0000000700077c02 */ /* 0x004fe20008000f00 */
[----:B------:R-:W-:Y:S01]  /*5e90*/  IMAD.U32 R6, RZ, RZ, UR6 ;  /* 0x00000006ff067e24 */ /* 0x000fe2000f8e00ff */
[----:B-----5:R-:W-:Y:S01]  /*5ea0*/  MOV R11, UR5 ;  /* 0x00000005000b7c02 */ /* 0x020fe20008000f00 */
[----:B------:R-:W-:Y:S02]  /*5eb0*/  IMAD.U32 R10, RZ, RZ, UR4 ;  /* 0x00000004ff0a7e24 */ /* 0x000fe4000f8e00ff */
[----:B------:R-:W-:Y:S07]  /*5ec0*/  LEPC R20, `(.L_x_99) ;  /* 0x000000001014794e */ /* 0x000fee0000000000 */
[----:B---3--:R-:W-:Y:S05]  /*5ed0*/  CALL.ABS.NOINC R2 ;  /* 0x0000000002007343 */ /* 0x008fea0003c00000 */
.L_x_99:
[-C--:B------:R-:W-:Y:S01]  /*5ee0*/  F2FP.F16.E4M3.UNPACK_B R42, R72.reuse ;  /* 0x00000048ff2a723e */ /* 0x080fe200020006ff */
[----:B------:R-:W-:Y:S05]  /*5ef0*/  WARPSYNC.ALL ;  /* 0x0000000000007948 */ /* 0x000fea0003800000 */
[----:B------:R-:W-:Y:S01]  /*5f00*/  R2UR UR4, R39 ;  /* 0x00000000270472ca */ /* 0x000fe200000e0000 */
[--C-:B------:R-:W-:Y:S01]  /*5f10*/  HADD2.F32 R40, -RZ, R42.reuse.H0_H0 ;  /* 0x2000002aff287230 */ /* 0x100fe20000004100 */
[----:B------:R-:W-:Y:S01]  /*5f20*/  F2FP.F16.E4M3.UNPACK_B R43, R72.H1 ;  /* 0x00000048ff2b723e */ /* 0x000fe200030006ff */
[----:B------:R-:W-:Y:S01]  /*5f30*/  HADD2.F32 R42, -RZ, R42.H1_H1 ;  /* 0x3000002aff2a7230 */ /* 0x000fe20000004100 */
[-C--:B------:R-:W-:Y:S01]  /*5f40*/  F2FP.F16.E4M3.UNPACK_B R45, R73.reuse ;  /* 0x00000049ff2d723e */ /* 0x080fe200020006ff */
[----:B------:R-:W-:Y:S01]  /*5f50*/  BSSY.RECONVERGENT B0, `(.L_x_100) ;  /* 0x0000099000007945 */ /* 0x000fe20003800200 */
[----:B------:R-:W-:Y:S01]  /*5f60*/  F2FP.F16.E4M3.UNPACK_B R47, R73.H1 ;  /* 0x00000049ff2f723e */ /* 0x000fe200030006ff */
[--C-:B------:R-:W-:Y:S01]  /*5f70*/  HADD2.F32 R44, -RZ, R43.reuse.H0_H0 ;  /* 0x2000002bff2c7230 */ /* 0x100fe20000004100 */
[-C--:B------:R-:W-:Y:S01]  /*5f80*/  F2FP.F16.E4M3.UNPACK_B R49, R74.reuse ;  /* 0x0000004aff31723e */ /* 0x080fe200020006ff */
[----:B------:R-:W-:Y:S01]  /*5f90*/  HADD2.F32 R46, -RZ, R43.H1_H1 ;  /* 0x3000002bff2e7230 */ /* 0x000fe20000004100 */
[----:B------:R-:W-:Y:S01]  /*5fa0*/  F2FP.F16.E4M3.UNPACK_B R51, R74.H1 ;  /* 0x0000004aff33723e */ /* 0x000fe200030006ff */
[--C-:B------:R-:W-:Y:S01]  /*5fb0*/  HADD2.F32 R43, -RZ, R45.reuse.H0_H0 ;  /* 0x2000002dff2b7230 */ /* 0x100fe20000004100 */
[-C--:B------:R-:W-:Y:S01]  /*5fc0*/  F2FP.F16.E4M3.UNPACK_B R53, R75.reuse ;  /* 0x0000004bff35723e */ /* 0x080fe200020006ff */
[----:B-1----:R-:W-:Y:S01]  /*5fd0*/  LDTM.16dp32bit_t0_t15.x32 R4, tmem[UR4] ;  /* 0x00000004000479ee */ /* 0x002fe20008a80000 */
[----:B------:R-:W3:Y:S01]  /*5fe0*/  LDTM.16dp32bit_t16_t31.x32 R4, tmem[UR4+0x20] ;  /* 0x00002004000479ee */ /* 0x000ee20008aa0000 */
[----:B------:R-:W-:Y:S01]  /*5ff0*/  ISETP.NE.AND P6, PT, R96, RZ, PT ;  /* 0x000000ff6000720c */ /* 0x000fe20003fc5270 */
[----:B------:R-:W-:Y:S01]  /*6000*/  HADD2.F32 R48, -RZ, R45.H1_H1 ;  /* 0x3000002dff307230 */ /* 0x000fe20000004100 */
[----:B------:R-:W-:Y:S01]  /*6010*/  IADD3 R109, PT, PT, R71, UR44, RZ ;  /* 0x0000002c476d7c10 */ /* 0x000fe2000fffe0ff */
[----:B------:R-:W-:Y:S01]  /*6020*/  HADD2.F32 R52, -RZ, R49.H1_H1 ;  /* 0x30000031ff347230 */ /* 0x000fe20000004100 */
[----:B------:R-:W-:Y:S01]  /*6030*/  SHF.L.U32 R108, R88, 0x4, RZ ;  /* 0x00000004586c7819 */ /* 0x000fe200000006ff */
[----:B------:R-:W-:Y:S01]  /*6040*/  HADD2.F32 R56, -RZ, R53.H1_H1 ;  /* 0x30000035ff387230 */ /* 0x000fe20000004100 */
[----:B------:R-:W-:Y:S01]  /*6050*/  F2FP.F16.E4M3.UNPACK_B R55, R75.H1 ;  /* 0x0000004bff37723e */ /* 0x000fe200030006ff */
[--C-:B------:R-:W-:Y:S01]  /*6060*/  HADD2.F32 R45, -RZ, R47.reuse.H0_H0 ;  /* 0x2000002fff2d7230 */ /* 0x100fe20000004100 */
[----:B------:R-:W-:Y:S01]  /*6070*/  IADD3 R101, PT, PT, R109, R108, RZ ;  /* 0x0000006c6d657210 */ /* 0x000fe20007ffe0ff */
[----:B------:R-:W-:Y:S01]  /*6080*/  HADD2.F32 R50, -RZ, R47.H1_H1 ;  /* 0x3000002fff327230 */ /* 0x000fe20000004100 */
[-C--:B------:R-:W-:Y:S01]  /*6090*/  F2FP.F16.E4M3.UNPACK_B R57, R76.reuse ;  /* 0x0000004cff39723e */ /* 0x080fe200020006ff */
[----:B------:R-:W-:Y:S01]  /*60a0*/  HADD2.F32 R47, -RZ, R49.H0_H0 ;  /* 0x20000031ff2f7230 */ /* 0x000fe20000004100 */
[----:B------:R-:W-:Y:S01]  /*60b0*/  F2FP.F16.E4M3.UNPACK_B R59, R76.H1 ;  /* 0x0000004cff3b723e */ /* 0x000fe200030006ff */
[----:B------:R-:W-:Y:S01]  /*60c0*/  HADD2.F32 R49, -RZ, R51.H0_H0 ;  /* 0x20000033ff317230 */ /* 0x000fe20000004100 */
[-C--:B------:R-:W-:Y:S01]  /*60d0*/  F2FP.F16.E4M3.UNPACK_B R61, R77.reuse ;  /* 0x0000004dff3d723e */ /* 0x080fe200020006ff */
[----:B------:R-:W-:Y:S01]  /*60e0*/  HADD2.F32 R60, -RZ, R57.H1_H1 ;  /* 0x30000039ff3c7230 */ /* 0x000fe20000004100 */
[----:B------:R-:W-:Y:S01]  /*60f0*/  F2FP.F16.E4M3.UNPACK_B R63, R77.H1 ;  /* 0x0000004dff3f723e */ /* 0x000fe200030006ff */
[----:B------:R-:W-:Y:S01]  /*6100*/  HADD2.F32 R54, -RZ, R51.H1_H1 ;  /* 0x30000033ff367230 */ /* 0x000fe20000004100 */
[-C--:B------:R-:W-:Y:S01]  /*6110*/  F2FP.F16.E4M3.UNPACK_B R65, R78.reuse ;  /* 0x0000004eff41723e */ /* 0x080fe200020006ff */
[----:B------:R-:W-:Y:S01]  /*6120*/  HADD2.F32 R51, -RZ, R53.H0_H0 ;  /* 0x20000035ff337230 */ /* 0x000fe20000004100 */
[----:B------:R-:W-:Y:S01]  /*6130*/  F2FP.F16.E4M3.UNPACK_B R67, R78.H1 ;  /* 0x0000004eff43723e */ /* 0x000fe200030006ff */
[----:B------:R-:W-:Y:S01]  /*6140*/  HADD2.F32 R64, -RZ, R61.H1_H1 ;  /* 0x3000003dff407230 */ /* 0x000fe20000004100 */
[----:B------:R-:W-:Y:S01]  /*6150*/  ISETP.NE.AND P0, PT, R95, RZ, PT ;  /* 0x000000ff5f00720c */ /* 0x000fe20003f05270 */
[C---:B---3--:R-:W-:Y:S01]  /*6160*/  FMUL R0, R38.reuse, R4 ;  /* 0x0000000426007220 */ /* 0x048fe20000400000 */
[C---:B------:R-:W-:Y:S01]  /*6170*/  FMUL R2, R38.reuse, R5 ;  /* 0x0000000526027220 */ /* 0x040fe20000400000 */
[C---:B------:R-:W-:Y:S01]  /*6180*/  FMUL R4, R38.reuse, R8 ;  /* 0x0000000826047220 */ /* 0x040fe20000400000 */
[C---:B------:R-:W-:Y:S01]  /*6190*/  FMUL R5, R38.reuse, R9 ;  /* 0x0000000926057220 */ /* 0x040fe20000400000 */
[C---:B------:R-:W-:Y:S01]  /*61a0*/  FFMA R0, R41.reuse, R40, R0 ;  /* 0x0000002829007223 */ /* 0x040fe20000000000 */
[C---:B------:R-:W-:Y:S01]  /*61b0*/  FFMA R2, R41.reuse, R42, R2 ;  /* 0x0000002a29027223 */ /* 0x040fe20000000002 */
[C---:B------:R-:W-:Y:S01]  /*61c0*/  FMUL R8, R38.reuse, R12 ;  /* 0x0000000c26087220 */ /* 0x040fe20000400000 */
[C---:B------:R-:W-:Y:S01]  /*61d0*/  FMUL R9, R38.reuse, R13 ;  /* 0x0000000d26097220 */ /* 0x040fe20000400000 */
[C---:B------:R-:W-:Y:S01]  /*61e0*/  FMUL R12, R38.reuse, R16 ;  /* 0x00000010260c7220 */ /* 0x040fe20000400000 */
[C---:B------:R-:W-:Y:S01]  /*61f0*/  FMUL R13, R38.reuse, R17 ;  /* 0x00000011260d7220 */ /* 0x040fe20000400000 */
[C---:B------:R-:W-:Y:S01]  /*6200*/  FMUL R16, R38.reuse, R20 ;  /* 0x0000001426107220 */ /* 0x040fe20000400000 */
[C---:B------:R-:W-:Y:S01]  /*6210*/  FMUL R17, R38.reuse, R21 ;  /* 0x0000001526117220 */ /* 0x040fe20000400000 */
[C---:B------:R-:W-:Y:S01]  /*6220*/  FMUL R20, R38.reuse, R24 ;  /* 0x0000001826147220 */ /* 0x040fe20000400000 */
[C---:B------:R-:W-:Y:S01]  /*6230*/  FMUL R21, R38.reuse, R25 ;  /* 0x0000001926157220 */ /* 0x040fe20000400000 */
[----:B------:R-:W-:Y:S02]  /*6240*/  HADD2.F32 R68, -RZ, R65.H1_H1 ;  /* 0x30000041ff447230 */ /* 0x000fe40000004100 */
[C---:B------:R-:W-:Y:S01]  /*6250*/  FMUL R24, R38.reuse, R28 ;  /* 0x0000001c26187220 */ /* 0x040fe20000400000 */
[C---:B------:R-:W-:Y:S01]  /*6260*/  FMUL R25, R38.reuse, R29 ;  /* 0x0000001d26197220 */ /* 0x040fe20000400000 */
[C---:B------:R-:W-:Y:S01]  /*6270*/  FMUL R28, R38.reuse, R32 ;  /* 0x00000020261c7220 */ /* 0x040fe20000400000 */
[C---:B------:R-:W-:Y:S01]  /*6280*/  FMUL R29, R38.reuse, R33 ;  /* 0x00000021261d7220 */ /* 0x040fe20000400000 */
[C---:B--2---:R-:W-:Y:S01]  /*6290*/  FMUL R3, R38.reuse, R6 ;  /* 0x0000000626037220 */ /* 0x044fe20000400000 */
[C---:B------:R-:W-:Y:S01]  /*62a0*/  FMUL R7, R38.reuse, R7 ;  /* 0x0000000726077220 */ /* 0x040fe20000400000 */
[C---:B------:R-:W-:Y:S01]  /*62b0*/  FMUL R6, R38.reuse, R10 ;  /* 0x0000000a26067220 */ /* 0x040fe20000400000 */
[C---:B------:R-:W-:Y:S01]  /*62c0*/  FMUL R11, R38.reuse, R11 ;  /* 0x0000000b260b7220 */ /* 0x040fe20000400000 */
[C---:B------:R-:W-:Y:S01]  /*62d0*/  FFMA R3, R41.reuse, R44, R3 ;  /* 0x0000002c29037223 */ /* 0x040fe20000000003 */
[C---:B------:R-:W-:Y:S01]  /*62e0*/  FFMA R7, R41.reuse, R46, R7 ;  /* 0x0000002e29077223 */ /* 0x040fe20000000007 */
[C---:B------:R-:W-:Y:S01]  /*62f0*/  FFMA R4, R41.reuse, R43, R4 ;  /* 0x0000002b29047223 */ /* 0x040fe20000000004 */
[----:B------:R-:W-:Y:S01]  /*6300*/  F2FP.F16.E4M3.UNPACK_B R40, R79 ;  /* 0x0000004fff28723e */ /* 0x000fe200020006ff */
[C---:B------:R-:W-:Y:S01]  /*6310*/  FFMA R5, R41.reuse, R48, R5 ;  /* 0x0000003029057223 */ /* 0x040fe20000000005 */
[C---:B------:R-:W-:Y:S01]  /*6320*/  FFMA R6, R41.reuse, R45, R6 ;  /* 0x0000002d29067223 */ /* 0x040fe20000000006 */
[----:B------:R-:W-:Y:S01]  /*6330*/  F2FP.F16.E4M3.UNPACK_B R42, R79.H1 ;  /* 0x0000004fff2a723e */ /* 0x000fe200030006ff */
[C---:B------:R-:W-:Y:S01]  /*6340*/  FFMA R11, R41.reuse, R50, R11 ;  /* 0x00000032290b7223 */ /* 0x040fe2000000000b */
[----:B------:R-:W-:Y:S01]  /*6350*/  FFMA R8, R41, R47, R8 ;  /* 0x0000002f29087223 */ /* 0x000fe20000000008 */
[----:B------:R-:W-:Y:S01]  /*6360*/  F2FP.SATFINITE.E4M3.F32.PACK_AB_MERGE_C R97, R7, R3, RZ ;  /* 0x000000030761723e */ /* 0x000fe200048070ff */
[C---:B------:R-:W-:Y:S01]  /*6370*/  FFMA R9, R41.reuse, R52, R9 ;  /* 0x0000003429097223 */ /* 0x040fe20000000009 */
[----:B------:R-:W-:Y:S01]  /*6380*/  FMUL R10, R38, R14 ;  /* 0x0000000e260a7220 */ /* 0x000fe20000400000 */
[----:B------:R-:W-:Y:S01]  /*6390*/  LEA R109, R90, UR44, 0x3 ;  /* 0x0000002c5a6d7c11 */ /* 0x000fe2000f8e18ff */
[----:B------:R-:W-:Y:S01]  /*63a0*/  FMUL R15, R38, R15 ;  /* 0x0000000f260f7220 */ /* 0x000fe20000400000 */
[--C-:B------:R-:W-:Y:S01]  /*63b0*/  HADD2.F32 R53, -RZ, R55.reuse.H0_H0 ;  /* 0x20000037ff357230 */ /* 0x100fe20000004100 */
[----:B------:R-:W-:Y:S01]  /*63c0*/  F2FP.SATFINITE.E4M3.F32.PACK_AB_MERGE_C R96, R2, R0, R97 ;  /* 0x000000000260723e */ /* 0x000fe20004807061 */
[----:B------:R-:W-:Y:S01]  /*63d0*/  FFMA R10, R41, R49, R10 ;  /* 0x00000031290a7223 */ /* 0x000fe2000000000a */
[----:B------:R-:W-:Y:S01]  /*63e0*/  F2FP.SATFINITE.E4M3.F32.PACK_AB_MERGE_C R97, R11, R6, RZ ;  /* 0x000000060b61723e */ /* 0x000fe200048070ff */
[C---:B------:R-:W-:Y:S01]  /*63f0*/  FFMA R15, R41.reuse, R54, R15 ;  /* 0x00000036290f7223 */ /* 0x040fe2000000000f */
[C---:B------:R-:W-:Y:S01]  /*6400*/  FFMA R12, R41.reuse, R51, R12 ;  /* 0x00000033290c7223 */ /* 0x040fe2000000000c */
[----:B------:R-:W-:Y:S01]  /*6410*/  FFMA R13, R41, R56, R13 ;  /* 0x00000038290d7223 */ /* 0x000fe2000000000d */
[----:B------:R-:W-:Y:S01]  /*6420*/  F2FP.SATFINITE.E4M3.F32.PACK_AB_MERGE_C R97, R5, R4, R97 ;  /* 0x000000040561723e */ /* 0x000fe20004807061 */
[----:B------:R-:W-:Y:S01]  /*6430*/  HADD2.F32 R58, -RZ, R55.H1_H1 ;  /* 0x30000037ff3a7230 */ /* 0x000fe20000004100 */
[----:B------:R-:W-:Y:S01]  /*6440*/  F2FP.SATFINITE.E4M3.F32.PACK_AB_MERGE_C R98, R15, R10, RZ ;  /* 0x0000000a0f62723e */ /* 0x000fe200048070ff */
[----:B------:R-:W-:Y:S02]  /*6450*/  HADD2.F32 R55, -RZ, R57.H0_H0 ;  /* 0x20000039ff377230 */ /* 0x000fe40000004100 */
[C---:B------:R-:W-:Y:S01]  /*6460*/  FMUL R14, R38.reuse, R18 ;  /* 0x00000012260e7220 */ /* 0x040fe20000400000 */
[C---:B------:R-:W-:Y:S01]  /*6470*/  FMUL R19, R38.reuse, R19 ;  /* 0x0000001326137220 */ /* 0x040fe20000400000 */
[--C-:B------:R-:W-:Y:S02]  /*6480*/  HADD2.F32 R57, -RZ, R59.reuse.H0_H0 ;  /* 0x2000003bff397230 */ /* 0x100fe40000004100 */
[C---:B------:R-:W-:Y:S01]  /*6490*/  FMUL R18, R38.reuse, R22 ;  /* 0x0000001626127220 */ /* 0x040fe20000400000 */
[C---:B------:R-:W-:Y:S01]  /*64a0*/  FFMA R14, R41.reuse, R53, R14 ;  /* 0x00000035290e7223 */ /* 0x040fe2000000000e */
[----:B------:R-:W-:Y:S02]  /*64b0*/  HADD2.F32 R62, -RZ, R59.H1_H1 ;  /* 0x3000003bff3e7230 */ /* 0x000fe40000004100 */
[C---:B------:R-:W-:Y:S01]  /*64c0*/  FFMA R19, R41.reuse, R58, R19 ;  /* 0x0000003a29137223 */ /* 0x040fe20000000013 */
[----:B------:R-:W-:Y:S02]  /*64d0*/  HADD2.F32 R59, -RZ, R61.H0_H0 ;  /* 0x2000003dff3b7230 */ /* 0x000fe40000004100 */
[C---:B------:R-:W-:Y:S01]  /*64e0*/  FMUL R23, R38.reuse, R23 ;  /* 0x0000001726177220 */ /* 0x040fe20000400000 */
[C---:B------:R-:W-:Y:S01]  /*64f0*/  FFMA R16, R41.reuse, R55, R16 ;  /* 0x0000003729107223 */ /* 0x040fe20000000010 */
[C---:B------:R-:W-:Y:S01]  /*6500*/  FFMA R17, R41.reuse, R60, R17 ;  /* 0x0000003c29117223 */ /* 0x040fe20000000011 */
[--C-:B------:R-:W-:Y:S02]  /*6510*/  HADD2.F32 R61, -RZ, R63.reuse.H0_H0 ;  /* 0x2000003fff3d7230 */ /* 0x100fe40000004100 */
[C---:B------:R-:W-:Y:S01]  /*6520*/  FFMA R18, R41.reuse, R57, R18 ;  /* 0x0000003929127223 */ /* 0x040fe20000000012 */
[----:B------:R-:W-:Y:S02]  /*6530*/  HADD2.F32 R66, -RZ, R63.H1_H1 ;  /* 0x3000003fff427230 */ /* 0x000fe40000004100 */
[C---:B------:R-:W-:Y:S01]  /*6540*/  FMUL R22, R38.reuse, R26 ;  /* 0x0000001a26167220 */ /* 0x040fe20000400000 */
[----:B------:R-:W-:Y:S02]  /*6550*/  HADD2.F32 R63, -RZ, R65.H0_H0 ;  /* 0x20000041ff3f7230 */ /* 0x000fe40000004100 */
[C---:B------:R-:W-:Y:S01]  /*6560*/  FFMA R23, R41.reuse, R62, R23 ;  /* 0x0000003e29177223 */ /* 0x040fe20000000017 */
[C---:B------:R-:W-:Y:S01]  /*6570*/  FMUL R27, R38.reuse, R27 ;  /* 0x0000001b261b7220 */ /* 0x040fe20000400000 */
[C---:B------:R-:W-:Y:S01]  /*6580*/  FFMA R20, R41.reuse, R59, R20 ;  /* 0x0000003b29147223 */ /* 0x040fe20000000014 */
[C---:B------:R-:W-:Y:S01]  /*6590*/  FFMA R21, R41.reuse, R64, R21 ;  /* 0x0000004029157223 */ /* 0x040fe20000000015 */
[--C-:B------:R-:W-:Y:S02]  /*65a0*/  HADD2.F32 R65, -RZ, R67.reuse.H0_H0 ;  /* 0x20000043ff417230 */ /* 0x100fe40000004100 */
[C---:B------:R-:W-:Y:S01]  /*65b0*/  FFMA R22, R41.reuse, R61, R22 ;  /* 0x0000003d29167223 */ /* 0x040fe20000000016 */
[----:B------:R-:W-:Y:S02]  /*65c0*/  HADD2.F32 R70, -RZ, R67.H1_H1 ;  /* 0x30000043ff467230 */ /* 0x000fe40000004100 */
[C---:B------:R-:W-:Y:S01]  /*65d0*/  FMUL R26, R38.reuse, R30 ;  /* 0x0000001e261a7220 */ /* 0x040fe20000400000 */
[--C-:B------:R-:W-:Y:S02]  /*65e0*/  HADD2.F32 R67, -RZ, R40.reuse.H0_H0 ;  /* 0x20000028ff437230 */ /* 0x100fe40000004100 */
[C---:B------:R-:W-:Y:S01]  /*65f0*/  FFMA R27, R41.reuse, R66, R27 ;  /* 0x00000042291b7223 */ /* 0x040fe2000000001b */
[C---:B------:R-:W-:Y:S01]  /*6600*/  FMUL R31, R38.reuse, R31 ;  /* 0x0000001f261f7220 */ /* 0x040fe20000400000 */
[C---:B------:R-:W-:Y:S01]  /*6610*/  FFMA R24, R41.reuse, R63, R24 ;  /* 0x0000003f29187223 */ /* 0x040fe20000000018 */
[----:B------:R-:W-:Y:S02]  /*6620*/  HADD2.F32 R40, -RZ, R40.H1_H1 ;  /* 0x30000028ff287230 */ /* 0x000fe40000004100 */
[C---:B------:R-:W-:Y:S01]  /*6630*/  FFMA R25, R41.reuse, R68, R25 ;  /* 0x0000004429197223 */ /* 0x040fe20000000019 */
[--C-:B------:R-:W-:Y:S02]  /*6640*/  HADD2.F32 R69, -RZ, R42.reuse.H0_H0 ;  /* 0x2000002aff457230 */ /* 0x100fe40000004100 */
[C---:B------:R-:W-:Y:S01]  /*6650*/  FFMA R26, R41.reuse, R65, R26 ;  /* 0x00000041291a7223 */ /* 0x040fe2000000001a */
[----:B------:R-:W-:Y:S02]  /*6660*/  HADD2.F32 R42, -RZ, R42.H1_H1 ;  /* 0x3000002aff2a7230 */ /* 0x000fe40000004100 */
[C---:B------:R-:W-:Y:S01]  /*6670*/  FMUL R30, R38.reuse, R34 ;  /* 0x00000022261e7220 */ /* 0x040fe20000400000 */
[----:B------:R-:W-:Y:S01]  /*6680*/  FFMA R31, R41, R70, R31 ;  /* 0x00000046291f7223 */ /* 0x000fe2000000001f */
[----:B------:R-:W-:Y:S01]  /*6690*/  FMUL R35, R38, R35 ;  /* 0x0000002326237220 */ /* 0x000fe20000400000 */
[----:B------:R-:W-:Y:S01]  /*66a0*/  F2FP.SATFINITE.E4M3.F32.PACK_AB_MERGE_C R99, R19, R14, RZ ;  /* 0x0000000e1363723e */ /* 0x000fe200048070ff */
[C---:B------:R-:W-:Y:S01]  /*66b0*/  FFMA R28, R41.reuse, R67, R28 ;  /* 0x00000043291c7223 */ /* 0x040fe2000000001c */
[C---:B------:R-:W-:Y:S01]  /*66c0*/  FFMA R29, R41.reuse, R40, R29 ;  /* 0x00000028291d7223 */ /* 0x040fe2000000001d */
[C---:B------:R-:W-:Y:S01]  /*66d0*/  FFMA R30, R41.reuse, R69, R30 ;  /* 0x00000045291e7223 */ /* 0x040fe2000000001e */
[----:B------:R-:W-:Y:S01]  /*66e0*/  FFMA R35, R41, R42, R35 ;  /* 0x0000002a29237223 */ /* 0x000fe20000000023 */
[----:B------:R-:W-:Y:S02]  /*66f0*/  F2FP.SATFINITE.E4M3.F32.PACK_AB_MERGE_C R98, R9, R8, R98 ;  /* 0x000000080962723e */ /* 0x000fe40004807062 */
[----:B------:R-:W-:Y:S02]  /*6700*/  F2FP.SATFINITE.E4M3.F32.PACK_AB_MERGE_C R99, R13, R12, R99 ;  /* 0x0000000c0d63723e */ /* 0x000fe40004807063 */
[----:B------:R-:W-:Y:S02]  /*6710*/  F2FP.SATFINITE.E4M3.F32.PACK_AB_MERGE_C R104, R23, R18, RZ ;  /* 0x000000121768723e */ /* 0x000fe400048070ff */
[----:B------:R-:W-:Y:S01]  /*6720*/  F2FP.SATFINITE.E4M3.F32.PACK_AB_MERGE_C R105, R27, R22, RZ ;  /* 0x000000161b69723e */ /* 0x000fe200048070ff */
[----:B------:R1:W-:Y:S01]  /*6730*/  STS.128 [R71+UR44+0x2200], R96 ;  /* 0x0022006047007988 */ /* 0x0003e20008000c2c */
[----:B------:R-:W-:Y:S02]  /*6740*/  F2FP.SATFINITE.E4M3.F32.PACK_AB_MERGE_C R110, R31, R26, RZ ;  /* 0x0000001a1f6e723e */ /* 0x000fe400048070ff */
[----:B------:R-:W-:Y:S02]  /*6750*/  F2FP.SATFINITE.E4M3.F32.PACK_AB_MERGE_C R111, R35, R30, RZ ;  /* 0x0000001e236f723e */ /* 0x000fe400048070ff */
[----:B------:R-:W-:Y:S02]  /*6760*/  F2FP.SATFINITE.E4M3.F32.PACK_AB_MERGE_C R104, R17, R16, R104 ;  /* 0x000000101168723e */ /* 0x000fe40004807068 */
[----:B------:R-:W-:Y:S02]  /*6770*/  F2FP.SATFINITE.E4M3.F32.PACK_AB_MERGE_C R105, R21, R20, R105 ;  /* 0x000000141569723e */ /* 0x000fe40004807069 */
[----:B------:R-:W-:Y:S02]  /*6780*/  F2FP.SATFINITE.E4M3.F32.PACK_AB_MERGE_C R106, R25, R24, R110 ;  /* 0x00000018196a723e */ /* 0x000fe4000480706e */
[----:B------:R-:W-:Y:S02]  /*6790*/  F2FP.SATFINITE.E4M3.F32.PACK_AB_MERGE_C R107, R29, R28, R111 ;  /* 0x0000001c1d6b723e */ /* 0x000fe4000480706f */
[----:B------:R-:W-:Y:S03]  /*67a0*/  @P6 SHF.L.U32 R110, R89, 0x1f, RZ ;  /* 0x0000001f596e6819 */ /* 0x000fe600000006ff */
[----:B------:R1:W-:Y:S01]  /*67b0*/  STS.128 [R101+0x2210], R104 ;  /* 0x0022106865007388 */ /* 0x0003e20000000c00 */
[----:B------:R-:W-:Y:S01]  /*67c0*/  @!PT LDS RZ, [RZ] ;  /* 0x00000000fffff984 */ /* 0x000fe20000000800 */
[----:B------:R-:W-:Y:S01]  /*67d0*/  @!PT LDS RZ, [RZ] ;  /* 0x00000000fffff984 */ /* 0x000fe20000000800 */
[----:B------:R-:W-:Y:S01]  /*67e0*/  @!PT LDS RZ, [RZ] ;  /* 0x00000000fffff984 */ /* 0x000fe20000000800 */
[----:B------:R-:W-:Y:S01]  /*67f0*/  @!PT LDS RZ, [RZ] ;  /* 0x00000000fffff984 */ /* 0x000fe20000000800 */
[----:B------:R2:W-:Y:S07]  /*6800*/  MEMBAR.ALL.CTA ;  /* 0x0000000000007992 */ /* 0x0005ee0000008000 */
[----:B--2---:R-:W2:Y:S02]  /*6810*/  FENCE.VIEW.ASYNC.S ;  /* 0x00000000000073c6 */ /* 0x004ea40000000000 */
[----:B--2---:R-:W-:Y:S06]  /*6820*/  BAR.SYNC.DEFER_BLOCKING 0x1, 0x80 ;  /* 0x0042000000007b1d */ /* 0x004fec0000010000 */
[----:B------:R-:W-:Y:S05]  /*6830*/  @P0 BRA `(.L_x_101) ;  /* 0x0000000000280947 */ /* 0x000fea0003800000 */
[----:B------:R-:W2:Y:S01]  /*6840*/  LDCU.64 UR6, c[0x0][0x348] ;  /* 0x00006900ff0677ac */ /* 0x000ea20008000a00 */
[----:B------:R-:W-:Y:S01]  /*6850*/  UIADD3 UR4, UPT, UPT, UR44, 0x2200, URZ ;  /* 0x000022002c047890 */ /* 0x000fe2000fffe0ff */
[----:B------:R-:W-:Y:S05]  /*6860*/  UMOV UR51, UR36 ;  /* 0x0000002400337c82 */ /* 0x000fea0008000000 */
[----:B------:R-:W-:Y:S04]  /*6870*/  MOV R94, UR4 ;  /* 0x00000004005e7c02 */ /* 0x000fe80008000f00 */
[----:B------:R-:W-:Y:S01]  /*6880*/  R2UR UR48, R94 ;  /* 0x000000005e3072ca */ /* 0x000fe200000e0000 */
[----:B--2---:R-:W-:Y:S04]  /*6890*/  UIADD3 UR4, UP0, UPT, UR6, 0x680, URZ ;  /* 0x0000068006047890 */ /* 0x004fe8000ff1e0ff */
[----:B------:R-:W-:Y:S09]  /*68a0*/  UIADD3.X UR5, UPT, UPT, URZ, UR7, URZ, UP0, !UPT ;  /* 0x00000007ff057290 */ /* 0x000ff200087fe4ff */
[----:B------:R2:W-:Y:S01]  /*68b0*/  UTMASTG.3D [UR48], [UR4] ;  /* 0x00000030040073b5 */ /* 0x0005e20008010000 */
[----:B------:R0:W-:Y:S01]  /*68c0*/  UTMACMDFLUSH ;  /* 0x00000000000079b7 */ /* 0x0001e20000000000 */
[----:B--2---:R-:W-:Y:S04]  /*68d0*/  DEPBAR.LE SB0, 0x1 ;  /* 0x000080400000791a */ /* 0x004fe80000000000 */
.L_x_101:
[----:B------:R-:W-:Y:S05]  /*68e0*/  BSYNC.RECONVERGENT B0 ;  /* 0x0000000000007941 */ /* 0x000fea0003800200 */
.L_x_100:
[----:B------:R-:W-:Y:S06]  /*68f0*/  BAR.SYNC.DEFER_BLOCKING 0x1, 0x80 ;  /* 0x0042000000007b1d */ /* 0x000fec0000010000 */
[----:B------:R-:W2:Y:S01]  /*6900*/  @P6 SYNCS.PHASECHK.TRANS64.TRYWAIT P0, [R109+URZ+0x30], R110 ;  /* 0x0000306e6d0065a7 */ /* 0x000ea200080011ff */
[----:B------:R-:W-:Y:S01]  /*6910*/  BSSY B1, `(.L_x_102) ;  /* 0x0000020000017945 */ /* 0x000fe20003800000 */
[----:B--2---:R-:W-:Y:S03]  /*6920*/  @P6 SEL R102, RZ, 0x1, !P0 ;  /* 0x00000001ff666807 */ /* 0x004fe60004000000 */
[----:B------:R-:W-:Y:S05]  /*6930*/  @!P6 BRA `(.L_x_103) ;  /* 0x000000000074e947 */ /* 0x000fea0003800000 */
[----:B------:R-:W-:Y:S01]  /*6940*/  ISETP.NE.AND P1, PT, R103, RZ, PT ;  /* 0x000000ff6700720c */ /* 0x000fe20003f25270 */
[----:B------:R-:W2:Y:S01]  /*6950*/  S2R R0, SR_CgaCtaId ;  /* 0x0000000000007919 */ /* 0x000ea20000008800 */
[----:B------:R-:W-:Y:S01]  /*6960*/  ISETP.NE.AND P0, PT, R102, RZ, PT ;  /* 0x000000ff6600720c */ /* 0x000fe20003f05270 */
[----:B------:R-:W-:Y:S10]  /*6970*/  BSSY B0, `(.L_x_104) ;  /* 0x0000008000007945 */ /* 0x000ff40003800000 */
[----:B------:R-:W-:Y:S05]  /*6980*/  @P1 IMAD R2, R90, 0x1000, R71 ;  /* 0x000010005a021824 */ /* 0x000fea00078e0247 */
[----:B------:R-:W-:Y:S05]  /*6990*/  @P1 IADD3 R3, PT, PT, R2, UR44, RZ ;  /* 0x0000002c02031c10 */ /* 0x000fea000fffe0ff */
[----:B------:R-:W-:Y:S01]  /*69a0*/  @P1 IMAD.IADD R3, R3, 0x1, R108 ;  /* 0x0000000103031824 */ /* 0x000fe200078e026c */
[----:B------:R-:W-:Y:S06]  /*69b0*/  @P0 BRA `(.L_x_105) ;  /* 0x00000000000c0947 */ /* 0x000fec0003800000 */
[----:B------:R-:W-:Y:S04]  /*69c0*/  SHF.L.U32 R4, R89, 0x1f, RZ ;  /* 0x0000001f59047819 */ /* 0x000fe800000006ff */
[----:B------:R-:W3:Y:S02]  /*69d0*/  SYNCS.PHASECHK.TRANS64.TRYWAIT P0, [R109+URZ+0x30], R4 ;  /* 0x000030046d0075a7 */ /* 0x000ee400080011ff */
[----:B---3--:R-:W-:Y:S05]  /*69e0*/  @!P0 BRA `(.L_x_106) ;  /* 0x0000001400988947 */ /* 0x008fea0003800000 */
.L_x_105:
[----:B------:R-:W-:Y:S05]  /*69f0*/  BSYNC B0 ;  /* 0x0000000000007941 */ /* 0x000fea0003800000 */
.L_x_104:
[----:B------:R-:W-:Y:S01]  /*6a00*/  ISETP.NE.AND P0, PT, R103, RZ, PT ;  /* 0x000000ff6700720c */ /* 0x000fe20003f05270 */
[----:B---3--:R-:W-:Y:S02]  /*6a10*/  VIADD R109, R109, 0x40 ;  /* 0x000000406d6d7836 */ /* 0x008fe40000000000 */
[----:B------:R-:W-:Y:S03]  /*6a20*/  VIADD R90, R90, 0x1 ;  /* 0x000000015a5a7836 */ /* 0x000fe60000000000 */
[----:B--2---:R-:W-:Y:S07]  /*6a30*/  PRMT R0, R0, 0x654, R109 ;  /* 0x0000065400007816 */ /* 0x004fee000000006d */
[----:B------:R2:W3:Y:S04]  /*6a40*/  @P0 LDS.128 R72, [R2+UR44+0x200] ;  /* 0x0002002c02480984 */ /* 0x0004e80008000c00 */
[----:B------:R2:W4:Y:S01]  /*6a50*/  @P0 LDS.128 R76, [R3+0x210] ;  /* 0x00021000034c0984 */ /* 0x0005220000000c00 */
        /* <DEDUP_REMOVED lines=10> */
[----:B--23--:R-:W-:Y:S02]  /*6b00*/  LOP3.LUT R89, R89, R0, RZ, 0x3c, !PT ;  /* 0x0000000059597212 */ /* 0x00cfe400078e3cff */
.L_x_103:
[----:B------:R-:W-:Y:S05]  /*6b10*/  BSYNC B1 ;  /* 0x0000000000017941 */ /* 0x000fea0003800000 */
.L_x_102:
[----:B------:R-:W-:Y:S05]  /*6b20*/  VIADD R0, R39, 0x40 ;  /* 0x0000004027007836 */ /* 0x000fea0000000000 */
[----:B------:R-:W-:Y:S04]  /*6b30*/  SHF.R.U32.HI R0, RZ, 0x15, R0 ;  /* 0x00000015ff007819 */ /* 0x000fe80000011600 */
[----:B------:R-:W-:Y:S11]  /*6b40*/  LOP3.LUT P0, RZ, R0, 0x3, R85, 0x48, !PT ;  /* 0x0000000300ff7812 */ /* 0x000ff60007804855 */
[----:B------:R-:W-:Y:S02]  /*6b50*/  @!UPT UIADD3 URZ, UPT, UPT, URZ, URZ, URZ ;  /* 0x000000fffffff290 */ /* 0x000fe4000fffe0ff */
[----:B------:R-:W-:Y:S05]  /*6b60*/  @!P0 BRA `(.L_x_107) ;  /* 0x0000000000408947 */ /* 0x000fea0003800000 */
[----:B------:R-:W2:Y:S01]  /*6b70*/  LDCU.64 UR8, c[0x4][0x70] ;  /* 0x01000e00ff0877ac */ /* 0x000ea20008000a00 */
[----:B------:R-:W-:Y:S01]  /*6b80*/  MOV R3, 0x0 ;  /* 0x0000000000037802 */ /* 0x000fe20000000f00 */
[----:B------:R-:W-:Y:S02]  /*6b90*/  HFMA2 R12, -RZ, RZ, 0, 5.9604644775390625e-08 ;  /* 0x00000001ff0c7431 */ /* 0x000fe400000001ff */
[----:B------:R-:W-:Y:S02]  /*6ba0*/  IMAD.MOV.U32 R8, RZ, RZ, 0x192 ;  /* 0x00000192ff087424 */ /* 0x000fe400078e00ff */
[----:B------:R-:W-:Y:S01]  /*6bb0*/  IMAD.MOV.U32 R13, RZ, RZ, RZ ;  /* 0x000000ffff0d7224 */ /* 0x000fe200078e00ff */
[----:B------:R-:W3:Y:S01]  /*6bc0*/  LDCU.64 UR6, c[0x4][0x78] ;  /* 0x01000f00ff0677ac */ /* 0x000ee20008000a00 */
[----:B------:R-:W1:Y:S01]  /*6bd0*/  LDC.64 R2, c[0x4][R3] ;  /* 0x0100000003027b82 */ /* 0x000e620000000a00 */
[----:B------:R-:W5:Y:S01]  /*6be0*/  LDCU.64 UR4, c[0x4][0x10] ;  /* 0x01000200ff0477ac */ /* 0x000f620008000a00 */
[----:B--2---:R-:W-:Y:S01]  /*6bf0*/  MOV R5, UR9 ;  /* 0x0000000900057c02 */ /* 0x004fe20008000f00 */
[----:B------:R-:W-:Y:S01]  /*6c00*/  IMAD.U32 R4, RZ, RZ, UR8 ;  /* 0x00000008ff047e24 */ /* 0x000fe2000f8e00ff */
[----:B---3--:R-:W-:Y:S01]  /*6c10*/  MOV R7, UR7 ;  /* 0x0000000700077c02 */ /* 0x008fe20008000f00 */
[----:B------:R-:W-:Y:S01]  /*6c20*/  IMAD.U32 R6, RZ, RZ, UR6 ;  /* 0x00000006ff067e24 */ /* 0x000fe2000f8e00ff */
[----:B-----5:R-:W-:Y:S01]  /*6c30*/  MOV R11, UR5 ;  /* 0x00000005000b7c02 */ /* 0x020fe20008000f00 */
[----:B------:R-:W-:Y:S02]  /*6c40*/  IMAD.U32 R10, RZ, RZ, UR4 ;  /* 0x00000004ff0a7e24 */ /* 0x000fe4000f8e00ff */
[----:B------:R-:W-:Y:S07]  /*6c50*/  LEPC R20, `(.L_x_107) ;  /* 0x000000001014794e */ /* 0x000fee0000000000 */
[----:B-1--4-:R-:W-:Y:S05]  /*6c60*/  CALL.ABS.NOINC R2 ;  /* 0x0000000002007343 */ /* 0x012fea0003c00000 */
.L_x_107:
[----:B------:R-:W-:Y:S01]  /*6c70*/  ISETP.NE.AND P0, PT, R95, RZ, PT ;  /* 0x000000ff5f00720c */ /* 0x000fe20003f05270 */
[----:B------:R-:W-:Y:S05]  /*6c80*/  WARPSYNC.ALL ;  /* 0x0000000000007948 */ /* 0x000fea0003800000 */
[----:B------:R-:W-:Y:S01]  /*6c90*/  R2UR UR4, R39 ;  /* 0x00000000270472ca */ /* 0x000fe200000e0000 */
[----:B------:R-:W2:Y:S01]  /*6ca0*/  S2UR UR6, SR_CgaCtaId ;  /* 0x00000000000679c3 */ /* 0x000ea20000008800 */
[-C--:B------:R-:W-:Y:S01]  /*6cb0*/  F2FP.F16.E4M3.UNPACK_B R42, R72.reuse ;  /* 0x00000048ff2a723e */ /* 0x080fe200020006ff */
[----:B------:R-:W-:Y:S01]  /*6cc0*/  BSSY.RECONVERGENT B0, `(.L_x_108) ;  /* 0x000009c000007945 */ /* 0x000fe20003800200 */
[----:B------:R-:W-:Y:S02]  /*6cd0*/  F2FP.F16.E4M3.UNPACK_B R72, R72.H1 ;  /* 0x00000048ff48723e */ /* 0x000fe400030006ff */
[-C--:B------:R-:W-:Y:S01]  /*6ce0*/  F2FP.F16.E4M3.UNPACK_B R46, R73.reuse ;  /* 0x00000049ff2e723e */ /* 0x080fe200020006ff */
[--C-:B------:R-:W-:Y:S01]  /*6cf0*/  HADD2.F32 R40, -RZ, R42.reuse.H0_H0 ;  /* 0x2000002aff287230 */ /* 0x100fe20000004100 */
[----:B------:R-:W-:Y:S01]  /*6d00*/  F2FP.F16.E4M3.UNPACK_B R73, R73.H1 ;  /* 0x00000049ff49723e */ /* 0x000fe200030006ff */
[----:B------:R-:W-:Y:S01]  /*6d10*/  HADD2.F32 R42, -RZ, R42.H1_H1 ;  /* 0x3000002aff2a7230 */ /* 0x000fe20000004100 */
[-C--:B------:R-:W-:Y:S01]  /*6d20*/  F2FP.F16.E4M3.UNPACK_B R50, R74.reuse ;  /* 0x0000004aff32723e */ /* 0x080fe200020006ff */
[----:B------:R-:W-:Y:S01]  /*6d30*/  HADD2.F32 R43, -RZ, R72.H0_H0 ;  /* 0x20000048ff2b7230 */ /* 0x000fe20000004100 */
[----:B------:R-:W-:Y:S01]  /*6d40*/  F2FP.F16.E4M3.UNPACK_B R74, R74.H1 ;  /* 0x0000004aff4a723e */ /* 0x000fe200030006ff */
[----:B------:R-:W-:Y:S01]  /*6d50*/  LDTM.16dp32bit_t0_t15.x32 R4, tmem[UR4+0x40] ;  /* 0x00004004000479ee */ /* 0x000fe20008a80000 */
[----:B------:R-:W3:Y:S01]  /*6d60*/  LDTM.16dp32bit_t16_t31.x32 R4, tmem[UR4+0x60] ;  /* 0x00006004000479ee */ /* 0x000ee20008aa0000 */
[----:B------:R-:W-:Y:S01]  /*6d70*/  NOP ;  /* 0x0000000000007918 */ /* 0x000fe20000000000 */
[--C-:B------:R-:W-:Y:S01]  /*6d80*/  HADD2.F32 R45, -RZ, R46.reuse.H0_H0 ;  /* 0x2000002eff2d7230 */ /* 0x100fe20000004100 */
[----:B------:R-:W-:Y:S01]  /*6d90*/  R2UR UR5, R100 ;  /* 0x00000000640572ca */ /* 0x000fe200000e0000 */
[----:B------:R-:W-:Y:S01]  /*6da0*/  HADD2.F32 R46, -RZ, R46.H1_H1 ;  /* 0x3000002eff2e7230 */ /* 0x000fe20000004100 */
[----:B------:R-:W-:Y:S01]  /*6db0*/  F2FP.F16.E4M3.UNPACK_B R54, R75 ;  /* 0x0000004bff36723e */ /* 0x000fe200020006ff */
[--C-:B------:R-:W-:Y:S01]  /*6dc0*/  HADD2.F32 R49, -RZ, R50.reuse.H0_H0 ;  /* 0x20000032ff317230 */ /* 0x100fe20000004100 */
[----:B----4-:R-:W-:Y:S01]  /*6dd0*/  F2FP.F16.E4M3.UNPACK_B R58, R76 ;  /* 0x0000004cff3a723e */ /* 0x010fe200020006ff */
[----:B------:R-:W-:Y:S01]  /*6de0*/  HADD2.F32 R50, -RZ, R50.H1_H1 ;  /* 0x30000032ff327230 */ /* 0x000fe20000004100 */
[----:B------:R-:W-:Y:S01]  /*6df0*/  F2FP.F16.E4M3.UNPACK_B R62, R77 ;  /* 0x0000004dff3e723e */ /* 0x000fe200020006ff */
[--C-:B------:R-:W-:Y:S01]  /*6e00*/  HADD2.F32 R53, -RZ, R54.reuse.H0_H0 ;  /* 0x20000036ff357230 */ /* 0x100fe20000004100 */
[----:B------:R-:W-:Y:S01]  /*6e10*/  F2FP.F16.E4M3.UNPACK_B R66, R78 ;  /* 0x0000004eff42723e */ /* 0x000fe200020006ff */
[----:B------:R-:W-:Y:S01]  /*6e20*/  HADD2.F32 R54, -RZ, R54.H1_H1 ;  /* 0x30000036ff367230 */ /* 0x000fe20000004100 */
[----:B------:R-:W-:Y:S01]  /*6e30*/  F2FP.F16.E4M3.UNPACK_B R69, R79 ;  /* 0x0000004fff45723e */ /* 0x000fe200020006ff */
[--C-:B------:R-:W-:Y:S01]  /*6e40*/  HADD2.F32 R57, -RZ, R58.reuse.H0_H0 ;  /* 0x2000003aff397230 */ /* 0x100fe20000004100 */
[----:B------:R-:W-:Y:S01]  /*6e50*/  F2FP.F16.E4M3.UNPACK_B R75, R75.H1 ;  /* 0x0000004bff4b723e */ /* 0x000fe200030006ff */
[----:B------:R-:W-:Y:S01]  /*6e60*/  UIADD3 UR4, UPT, UPT, UR5, 0xa0, URZ ;  /* 0x000000a005047890 */ /* 0x000fe2000fffe0ff */
[----:B------:R-:W-:Y:S01]  /*6e70*/  HADD2.F32 R59, -RZ, R58.H1_H1 ;  /* 0x3000003aff3b7230 */ /* 0x000fe20000004100 */
[----:B------:R-:W-:Y:S01]  /*6e80*/  F2FP.F16.E4M3.UNPACK_B R76, R76.H1 ;  /* 0x0000004cff4c723e */ /* 0x000fe200030006ff */
[--C-:B------:R-:W-:Y:S01]  /*6e90*/  HADD2.F32 R61, -RZ, R62.reuse.H0_H0 ;  /* 0x2000003eff3d7230 */ /* 0x100fe20000004100 */
[----:B------:R-:W-:Y:S01]  /*6ea0*/  F2FP.F16.E4M3.UNPACK_B R77, R77.H1 ;  /* 0x0000004dff4d723e */ /* 0x000fe200030006ff */
[----:B------:R-:W-:Y:S01]  /*6eb0*/  HADD2.F32 R62, -RZ, R62.H1_H1 ;  /* 0x3000003eff3e7230 */ /* 0x000fe20000004100 */
[----:B------:R-:W-:Y:S01]  /*6ec0*/  F2FP.F16.E4M3.UNPACK_B R78, R78.H1 ;  /* 0x0000004eff4e723e */ /* 0x000fe200030006ff */
[--C-:B------:R-:W-:Y:S01]  /*6ed0*/  HADD2.F32 R65, -RZ, R66.reuse.H0_H0 ;  /* 0x20000042ff417230 */ /* 0x100fe20000004100 */
[----:B--2---:R-:W-:Y:S01]  /*6ee0*/  UPRMT UR4, UR6, 0x654, UR4 ;  /* 0x0000065406047896 */ /* 0x004fe20008000004 */
        /* <DEDUP_REMOVED lines=8> */
[----:B------:R-:W-:Y:S01]  /*6f70*/  SYNCS.ARRIVE.TRANS64.RED.A1T0 RZ, [UR4], RZ ;  /* 0x000000ffffff79a7 */ /* 0x000fe20008100404 */
        /* <DEDUP_REMOVED lines=15> */
[--C-:B------:R-:W-:Y:S02]  /*7070*/  HADD2.F32 R47, -RZ, R73.reuse.H0_H0 ;  /* 0x20000049ff2f7230 */ /* 0x100fe40000004100 */
[C---:B------:R-:W-:Y:S01]  /*7080*/  FMUL R10, R38.reuse, R10 ;  /* 0x0000000a260a7220 */ /* 0x040fe20000400000 */
[C---:B------:R-:W-:Y:S01]  /*7090*/  FFMA R6, R41.reuse, R43, R6 ;  /* 0x0000002b29067223 */ /* 0x040fe20000000006 */
[----:B------:R-:W-:Y:S02]  /*70a0*/  HADD2.F32 R48, -RZ, R73.H1_H1 ;  /* 0x30000049ff307230 */ /* 0x000fe40000004100 */
[C---:B------:R-:W-:Y:S01]  /*70b0*/  FFMA R7, R41.reuse, R44, R7 ;  /* 0x0000002c29077223 */ /* 0x040fe20000000007 */
[C---:B------:R-:W-:Y:S01]  /*70c0*/  FFMA R8, R41.reuse, R45, R8 ;  /* 0x0000002d29087223 */ /* 0x040fe20000000008 */
[C---:B------:R-:W-:Y:S01]  /*70d0*/  FFMA R9, R41.reuse, R46, R9 ;  /* 0x0000002e29097223 */ /* 0x040fe20000000009 */
[----:B------:R-:W-:Y:S01]  /*70e0*/  FFMA R10, R41, R47, R10 ;  /* 0x0000002f290a7223 */ /* 0x000fe2000000000a */
[----:B------:R-:W-:Y:S01]  /*70f0*/  HADD2.F32 R43, -RZ, R69.H0_H0 ;  /* 0x20000045ff2b7230 */ /* 0x000fe20000004100 */
[----:B-1----:R-:W-:Y:S01]  /*7100*/  F2FP.SATFINITE.E4M3.F32.PACK_AB_MERGE_C R96, R7, R6, RZ ;  /* 0x000000060760723e */ /* 0x002fe200048070ff */
[C---:B------:R-:W-:Y:S01]  /*7110*/  FMUL R11, R38.reuse, R11 ;  /* 0x0000000b260b7220 */ /* 0x040fe20000400000 */
[--C-:B------:R-:W-:Y:S02]  /*7120*/  HADD2.F32 R51, -RZ, R74.reuse.H0_H0 ;  /* 0x2000004aff337230 */ /* 0x100fe40000004100 */
[C---:B------:R-:W-:Y:S01]  /*7130*/  FMUL R14, R38.reuse, R14 ;  /* 0x0000000e260e7220 */ /* 0x040fe20000400000 */
[----:B------:R-:W-:Y:S01]  /*7140*/  HADD2.F32 R52, -RZ, R74.H1_H1 ;  /* 0x3000004aff347230 */ /* 0x000fe20000004100 */
[----:B------:R-:W-:Y:S01]  /*7150*/  F2FP.SATFINITE.E4M3.F32.PACK_AB_MERGE_C R96, R5, R4, R96 ;  /* 0x000000040560723e */ /* 0x000fe20004807060 */
[C---:B------:R-:W-:Y:S01]  /*7160*/  FFMA R11, R41.reuse, R48, R11 ;  /* 0x00000030290b7223 */ /* 0x040fe2000000000b */
[C---:B------:R-:W-:Y:S01]  /*7170*/  FFMA R12, R41.reuse, R49, R12 ;  /* 0x00000031290c7223 */ /* 0x040fe2000000000c */
[C---:B------:R-:W-:Y:S01]  /*7180*/  FFMA R13, R41.reuse, R50, R13 ;  /* 0x00000032290d7223 */ /* 0x040fe2000000000d */
[----:B------:R-:W-:Y:S01]  /*7190*/  FFMA R14, R41, R51, R14 ;  /* 0x00000033290e7223 */ /* 0x000fe2000000000e */
[C---:B------:R-:W-:Y:S01]  /*71a0*/  FMUL R15, R38.reuse, R15 ;  /* 0x0000000f260f7220 */ /* 0x040fe20000400000 */
[----:B------:R-:W-:Y:S01]  /*71b0*/  F2FP.F16.E4M3.UNPACK_B R79, R79.H1 ;  /* 0x0000004fff4f723e */ /* 0x000fe200030006ff */
[--C-:B------:R-:W-:Y:S01]  /*71c0*/  HADD2.F32 R55, -RZ, R75.reuse.H0_H0 ;  /* 0x2000004bff377230 */ /* 0x100fe20000004100 */
[----:B------:R-:W-:Y:S01]  /*71d0*/  F2FP.SATFINITE.E4M3.F32.PACK_AB_MERGE_C R97, R11, R10, RZ ;  /* 0x0000000a0b61723e */ /* 0x000fe200048070ff */
[C---:B------:R-:W-:Y:S01]  /*71e0*/  FFMA R15, R41.reuse, R52, R15 ;  /* 0x00000034290f7223 */ /* 0x040fe2000000000f */
[C---:B------:R-:W-:Y:S01]  /*71f0*/  FFMA R16, R41.reuse, R53, R16 ;  /* 0x0000003529107223 */ /* 0x040fe20000000010 */
[----:B------:R-:W-:Y:S01]  /*7200*/  FFMA R17, R41, R54, R17 ;  /* 0x0000003629117223 */ /* 0x000fe20000000011 */
[----:B------:R-:W-:Y:S01]  /*7210*/  F2FP.SATFINITE.E4M3.F32.PACK_AB_MERGE_C R97, R9, R8, R97 ;  /* 0x000000080961723e */ /* 0x000fe20004807061 */
[----:B------:R-:W-:Y:S01]  /*7220*/  HADD2.F32 R56, -RZ, R75.H1_H1 ;  /* 0x3000004bff387230 */ /* 0x000fe20000004100 */
[----:B------:R-:W-:Y:S01]  /*7230*/  F2FP.SATFINITE.E4M3.F32.PACK_AB_MERGE_C R98, R15, R14, RZ ;  /* 0x0000000e0f62723e */ /* 0x000fe200048070ff */
[C---:B------:R-:W-:Y:S01]  /*7240*/  FMUL R18, R38.reuse, R18 ;  /* 0x0000001226127220 */ /* 0x040fe20000400000 */
[C---:B------:R-:W-:Y:S01]  /*7250*/  FMUL R19, R38.reuse, R19 ;  /* 0x0000001326137220 */ /* 0x040fe20000400000 */
[--C-:B------:R-:W-:Y:S02]  /*7260*/  HADD2.F32 R58, -RZ, R76.reuse.H0_H0 ;  /* 0x2000004cff3a7230 */ /* 0x100fe40000004100 */
[C---:B------:R-:W-:Y:S01]  /*7270*/  FMUL R3, R38.reuse, R22 ;  /* 0x0000001626037220 */ /* 0x040fe20000400000 */
[C---:B------:R-:W-:Y:S01]  /*7280*/  FFMA R18, R41.reuse, R55, R18 ;  /* 0x0000003729127223 */ /* 0x040fe20000000012 */
[----:B------:R-:W-:Y:S02]  /*7290*/  HADD2.F32 R60, -RZ, R76.H1_H1 ;  /* 0x3000004cff3c7230 */ /* 0x000fe40000004100 */
        /* <DEDUP_REMOVED lines=42> */
[----:B------:R-:W-:Y:S03]  /*7540*/  IADD3 R70, PT, PT, R36, 0x1, RZ ;  /* 0x0000000124467810 */ /* 0x000fe60007ffe0ff */
        /* <DEDUP_REMOVED lines=10> */
[----:B------:R-:W-:Y:S02]  /*75f0*/  UIADD3 UR9, UPT, UPT, UR49, 0x40, URZ ;  /* 0x0000004031097890 */ /* 0x000fe4000fffe0ff */
[----:B------:R-:W-:Y:S01]  /*7600*/  UIADD3 UR8, UPT, UPT, UR44, 0x3200, URZ ;  /* 0x000032002c087890 */ /* 0x000fe2000fffe0ff */
[----:B------:R-:W-:Y:S01]  /*7610*/  UMOV UR10, UR50 ;  /* 0x00000032000a7c82 */ /* 0x000fe20008000000 */
[----:B------:R-:W-:Y:S01]  /*7620*/  UMOV UR11, UR36 ;  /* 0x00000024000b7c82 */ /* 0x000fe20008000000 */
[----:B--2---:R-:W-:Y:S04]  /*7630*/  UIADD3 UR4, UP0, UPT, UR6, 0x680, URZ ;  /* 0x0000068006047890 */ /* 0x004fe8000ff1e0ff */
[----:B------:R-:W-:Y:S09]  /*7640*/  UIADD3.X UR5, UPT, UPT, URZ, UR7, URZ, UP0, !UPT ;  /* 0x00000007ff057290 */ /* 0x000ff200087fe4ff */
[----:B------:R2:W-:Y:S01]  /*7650*/  UTMASTG.3D [UR8], [UR4] ;  /* 0x00000008040073b5 */ /* 0x0005e20008010000 */
[----:B------:R0:W-:Y:S01]  /*7660*/  UTMACMDFLUSH ;  /* 0x00000000000079b7 */ /* 0x0001e20000000000 */
[----:B--2---:R-:W-:Y:S04]  /*7670*/  DEPBAR.LE SB0, 0x1 ;  /* 0x000080400000791a */ /* 0x004fe80000000000 */
.L_x_109:
[----:B------:R-:W-:Y:S05]  /*7680*/  BSYNC.RECONVERGENT B0 ;  /* 0x0000000000007941 */ /* 0x000fea0003800200 */
.L_x_108:
[----:B------:R-:W-:Y:S01]  /*7690*/  BAR.SYNC.DEFER_BLOCKING 0x1, 0x80 ;  /* 0x0042000000007b1d */ /* 0x000fe20000010000 */
[----:B------:R-:W-:Y:S01]  /*76a0*/  ISETP.NE.AND P0, PT, R87, 0x2, PT ;  /* 0x000000025700780c */ /* 0x000fe20003f05270 */
[----:B------:R-:W-:Y:S01]  /*76b0*/  UISETP.NE.AND UP0, UPT, UR45, URZ, UPT ;  /* 0x000000ff2d00728c */ /* 0x000fe2000bf05270 */
[----:B------:R-:W-:Y:S01]  /*76c0*/  ISETP.NE.AND P1, PT, R70, 0x4, PT ;  /* 0x000000044600780c */ /* 0x000fe20003f25270 */
[----:B------:R-:W-:Y:S01]  /*76d0*/  UIADD3 UR20, UPT, UPT, UR37, UR59, URZ ;  /* 0x0000003b25147290 */ /* 0x000fe2000fffe0ff */
[----:B------:R-:W-:Y:S01]  /*76e0*/  SEL R0, RZ, 0x1, P0 ;  /* 0x00000001ff007807 */ /* 0x000fe20000000000 */
[----:B------:R-:W-:Y:S01]  /*76f0*/  UIADD3 UR16, UPT, UPT, UR38, UR62, URZ ;  /* 0x0000003e26107290 */ /* 0x000fe2000fffe0ff */
[----:B------:R-:W-:Y:S02]  /*7700*/  SEL R3, RZ, 0x1, P1 ;  /* 0x00000001ff037807 */ /* 0x000fe40000800000 */
[----:B------:R-:W-:Y:S02]  /*7710*/  LOP3.LUT R91, R91, R0, RZ, 0x3c, !PT ;  /* 0x000000005b5b7212 */ /* 0x000fe400078e3cff */
[----:B------:R-:W-:Y:S02]  /*7720*/  LOP3.LUT R92, R92, R3, RZ, 0x3c, !PT ;  /* 0x000000035c5c7212 */ /* 0x000fe400078e3cff */
[----:B------:R-:W-:Y:S02]  /*7730*/  SEL R87, R87, RZ, P0 ;  /* 0x000000ff57577207 */ /* 0x000fe40000000000 */
[----:B------:R-:W-:Y:S01]  /*7740*/  SEL R36, R70, RZ, P1 ;  /* 0x000000ff46247207 */ /* 0x000fe20000800000 */
[----:B------:R-:W-:Y:S01]  /*7750*/  UMOV UR36, UR58 ;  /* 0x0000003a00247c82 */ /* 0x000fe20008000000 */
[----:B------:R-:W-:Y:S05]  /*7760*/  BRA.U UP0, `(.L_x_110) ;  /* 0xffffffd500987547 */ /* 0x000fea000b83ffff */
[----:B------:R-:W-:Y:S05]  /*7770*/  EXIT ;  /* 0x000000000000794d */ /* 0x000fea0003800000 */
.L_x_24:
[----:B--2---:R2:W3:Y:S02]  /*7780*/  SYNCS.PHASECHK.TRANS64.TRYWAIT P0, [R0+URZ+0xd0], R3 ;  /* 0x0000d003000075a7 */ /* 0x0044e400080011ff */
[----:B---3--:R-:W-:Y:S05]  /*7790*/  @!P0 NANOSLEEP.SYNCS 0x989680 ;  /* 0x009896800000895d */ /* 0x008fea0003900000 */
[----:B------:R-:W3:Y:S02]  /*77a0*/  @!P0 SYNCS.PHASECHK.TRANS64 P0, [R0+URZ+0xd0], R3 ;  /* 0x0000d003000085a7 */ /* 0x000ee400080010ff */
[----:B---3--:R-:W-:Y:S05]  /*77b0*/  @!P0 BRA `(.L_x_24) ;  /* 0xfffffffc00f08947 */ /* 0x008fea000383ffff */
[----:B------:R-:W-:Y:S05]  /*77c0*/  BRA `(.L_x_111) ;  /* 0xffffffa000207947 */ /* 0x000fea000383ffff */
.L_x_27:
[----:B--2---:R-:W-:-:S07]  /*77d0*/  MOV R0, UR33 ;  /* 0x0000002100007c02 */ /* 0x004fce0008000f00 */
.L_x_112:
[----:B--2---:R2:W3:Y:S02]  /*77e0*/  SYNCS.PHASECHK.TRANS64.TRYWAIT P0, [R0+URZ+0x18], R3 ;  /* 0x00001803000075a7 */ /* 0x0044e400080011ff */
[----:B---3--:R-:W-:Y:S05]  /*77f0*/  @!P0 NANOSLEEP.SYNCS 0x989680 ;  /* 0x009896800000895d */ /* 0x008fea0003900000 */
[----:B------:R-:W3:Y:S02]  /*7800*/  @!P0 SYNCS.PHASECHK.TRANS64 P0, [R0+URZ+0x18], R3 ;  /* 0x00001803000085a7 */ /* 0x000ee400080010ff */
[----:B---3--:R-:W-:Y:S05]  /*7810*/  @!P0 BRA `(.L_x_112) ;  /* 0xfffffffc00f08947 */ /* 0x008fea000383ffff */
[----:B------:R-:W-:Y:S05]  /*7820*/  BRA `(.L_x_26) ;  /* 0xffffffa000607947 */ /* 0x000fea000383ffff */
.L_x_34:
[----:B-1----:R-:W-:-:S07]  /*7830*/  MOV R0, UR17 ;  /* 0x0000001100007c02 */ /* 0x002fce0008000f00 */
.L_x_113:
[----:B-1----:R1:W2:Y:S02]  /*7840*/  SYNCS.PHASECHK.TRANS64.TRYWAIT P0, [R0+URZ+0x18], R3 ;  /* 0x00001803000075a7 */ /* 0x0022a400080011ff */
[----:B--2---:R-:W-:Y:S05]  /*7850*/  @!P0 NANOSLEEP.SYNCS 0x989680 ;  /* 0x009896800000895d */ /* 0x004fea0003900000 */
[----:B------:R-:W2:Y:S02]  /*7860*/  @!P0 SYNCS.PHASECHK.TRANS64 P0, [R0+URZ+0x18], R3 ;  /* 0x00001803000085a7 */ /* 0x000ea400080010ff */
[----:B--2---:R-:W-:Y:S05]  /*7870*/  @!P0 BRA `(.L_x_113) ;  /* 0xfffffffc00f08947 */ /* 0x004fea000383ffff */
[----:B------:R-:W-:Y:S05]  /*7880*/  BRA `(.L_x_33) ;  /* 0xffffffa4001c7947 */ /* 0x000fea000383ffff */
.L_x_39:
[----:B-1----:R1:W2:Y:S02]  /*7890*/  SYNCS.PHASECHK.TRANS64.TRYWAIT P0, [R3+URZ+0x60], R0 ;  /* 0x00006000030075a7 */ /* 0x0022a400080011ff */
[----:B--2---:R-:W-:Y:S05]  /*78a0*/  @!P0 NANOSLEEP.SYNCS 0x989680 ;  /* 0x009896800000895d */ /* 0x004fea0003900000 */
[----:B------:R-:W2:Y:S02]  /*78b0*/  @!P0 SYNCS.PHASECHK.TRANS64 P0, [R3+URZ+0x60], R0 ;  /* 0x00006000030085a7 */ /* 0x000ea400080010ff */
[----:B--2---:R-:W-:Y:S05]  /*78c0*/  @!P0 BRA `(.L_x_39) ;  /* 0xfffffffc00f08947 */ /* 0x004fea000383ffff */
[----:B------:R-:W-:Y:S05]  /*78d0*/  BRA `(.L_x_114) ;  /* 0xffffffa400bc7947 */ /* 0x000fea000383ffff */
.L_x_43:
[----:B-1----:R-:W-:-:S07]  /*78e0*/  MOV R0, UR4 ;  /* 0x0000000400007c02 */ /* 0x002fce0008000f00 */
.L_x_115:
[----:B-1----:R1:W2:Y:S02]  /*78f0*/  SYNCS.PHASECHK.TRANS64.TRYWAIT P0, [R0+URZ], R3 ;  /* 0x00000003000075a7 */ /* 0x0022a400080011ff */
[----:B--2---:R-:W-:Y:S05]  /*7900*/  @!P0 NANOSLEEP.SYNCS 0x989680 ;  /* 0x009896800000895d */ /* 0x004fea0003900000 */
[----:B------:R-:W2:Y:S02]  /*7910*/  @!P0 SYNCS.PHASECHK.TRANS64 P0, [R0+URZ], R3 ;  /* 0x00000003000085a7 */ /* 0x000ea400080010ff */
[----:B--2---:R-:W-:Y:S05]  /*7920*/  @!P0 BRA `(.L_x_115) ;  /* 0xfffffffc00f08947 */ /* 0x004fea000383ffff */
[----:B------:R-:W-:Y:S05]  /*7930*/  BRA `(.L_x_116) ;  /* 0xffffffac00607947 */ /* 0x000fea000383ffff */
.L_x_44:
[----:B------:R-:W-:-:S07]  /*7940*/  MOV R0, UR5 ;  /* 0x0000000500007c02 */ /* 0x000fce0008000f00 */
.L_x_117:
[----:B-1----:R1:W2:Y:S02]  /*7950*/  SYNCS.PHASECHK.TRANS64.TRYWAIT P0, [R0+URZ], R3 ;  /* 0x00000003000075a7 */ /* 0x0022a400080011ff */
[----:B--2---:R-:W-:Y:S05]  /*7960*/  @!P0 NANOSLEEP.SYNCS 0x989680 ;  /* 0x009896800000895d */ /* 0x004fea0003900000 */
[----:B------:R-:W2:Y:S02]  /*7970*/  @!P0 SYNCS.PHASECHK.TRANS64 P0, [R0+URZ], R3 ;  /* 0x00000003000085a7 */ /* 0x000ea400080010ff */
[----:B--2---:R-:W-:Y:S05]  /*7980*/  @!P0 BRA `(.L_x_117) ;  /* 0xfffffffc00f08947 */ /* 0x004fea000383ffff */
[----:B------:R-:W-:Y:S05]  /*7990*/  BRA `(.L_x_118) ;  /* 0xffffffac006c7947 */ /* 0x000fea000383ffff */
.L_x_47:
[----:B-1----:R1:W2:Y:S02]  /*79a0*/  SYNCS.PHASECHK.TRANS64.TRYWAIT P0, [R2+URZ+0xc0], R5 ;  /* 0x0000c005020075a7 */ /* 0x0022a400080011ff */
[----:B--2---:R-:W-:Y:S05]  /*79b0*/  @!P0 NANOSLEEP.SYNCS 0x989680 ;  /* 0x009896800000895d */ /* 0x004fea0003900000 */
[----:B------:R-:W2:Y:S02]  /*79c0*/  @!P0 SYNCS.PHASECHK.TRANS64 P0, [R2+URZ+0xc0], R5 ;  /* 0x0000c005020085a7 */ /* 0x000ea400080010ff */
[----:B--2---:R-:W-:Y:S05]  /*79d0*/  @!P0 BRA `(.L_x_47) ;  /* 0xfffffffc00f08947 */ /* 0x004fea000383ffff */
[----:B------:R-:W-:Y:S05]  /*79e0*/  BRA `(.L_x_119) ;  /* 0xffffffac00d07947 */ /* 0x000fea000383ffff */
.L_x_48:
[----:B------:R-:W-:-:S07]  /*79f0*/  MOV R2, UR4 ;  /* 0x0000000400027c02 */ /* 0x000fce0008000f00 */
.L_x_120:
[----:B-1----:R1:W2:Y:S02]  /*7a00*/  SYNCS.PHASECHK.TRANS64.TRYWAIT P0, [R2+URZ+0x70], R5 ;  /* 0x00007005020075a7 */ /* 0x0022a400080011ff */
[----:B--2---:R-:W-:Y:S05]  /*7a10*/  @!P0 NANOSLEEP.SYNCS 0x989680 ;  /* 0x009896800000895d */ /* 0x004fea0003900000 */
[----:B------:R-:W2:Y:S02]  /*7a20*/  @!P0 SYNCS.PHASECHK.TRANS64 P0, [R2+URZ+0x70], R5 ;  /* 0x00007005020085a7 */ /* 0x000ea400080010ff */
[----:B--2---:R-:W-:Y:S05]  /*7a30*/  @!P0 BRA `(.L_x_120) ;  /* 0xfffffffc00f08947 */ /* 0x004fea000383ffff */
[----:B------:R-:W-:Y:S05]  /*7a40*/  BRA `(.L_x_121) ;  /* 0xffffffac00e07947 */ /* 0x000fea000383ffff */
.L_x_49:
[----:B-1----:R1:W2:Y:S02]  /*7a50*/  SYNCS.PHASECHK.TRANS64.TRYWAIT P1, [R2+URZ+0x60], R5 ;  /* 0x00006005020075a7 */ /* 0x0022a400080211ff */
[----:B--2---:R-:W-:Y:S05]  /*7a60*/  @!P1 NANOSLEEP.SYNCS 0x989680 ;  /* 0x009896800000995d */ /* 0x004fea0003900000 */
[----:B------:R-:W2:Y:S02]  /*7a70*/  @!P1 SYNCS.PHASECHK.TRANS64 P1, [R2+URZ+0x60], R5 ;  /* 0x00006005020095a7 */ /* 0x000ea400080210ff */
[----:B--2---:R-:W-:Y:S05]  /*7a80*/  @!P1 BRA `(.L_x_49) ;  /* 0xfffffffc00f09947 */ /* 0x004fea000383ffff */
[----:B------:R-:W-:Y:S05]  /*7a90*/  BRA `(.L_x_122) ;  /* 0xffffffb000107947 */ /* 0x000fea000383ffff */
.L_x_52:
[----:B------:R-:W-:-:S07]  /*7aa0*/  MOV R0, UR4 ;  /* 0x0000000400007c02 */ /* 0x000fce0008000f00 */
.L_x_123:
[----:B-1----:R1:W2:Y:S02]  /*7ab0*/  SYNCS.PHASECHK.TRANS64.TRYWAIT P0, [R0+URZ+0x70], R3 ;  /* 0x00007003000075a7 */ /* 0x0022a400080011ff */
[----:B--2---:R-:W-:Y:S05]  /*7ac0*/  @!P0 NANOSLEEP.SYNCS 0x989680 ;  /* 0x009896800000895d */ /* 0x004fea0003900000 */
[----:B------:R-:W2:Y:S02]  /*7ad0*/  @!P0 SYNCS.PHASECHK.TRANS64 P0, [R0+URZ+0x70], R3 ;  /* 0x00007003000085a7 */ /* 0x000ea400080010ff */
[----:B--2---:R-:W-:Y:S05]  /*7ae0*/  @!P0 BRA `(.L_x_123) ;  /* 0xfffffffc00f08947 */ /* 0x004fea000383ffff */
[----:B------:R-:W-:Y:S05]  /*7af0*/  BRA `(.L_x_51) ;  /* 0xffffffb000647947 */ /* 0x000fea000383ffff */
.L_x_59:
[----:B-1----:R1:W2:Y:S02]  /*7b00*/  SYNCS.PHASECHK.TRANS64.TRYWAIT P1, [R0+URZ+0x60], R5 ;  /* 0x00006005000075a7 */ /* 0x0022a400080211ff */
[----:B--2---:R-:W-:Y:S05]  /*7b10*/  @!P1 NANOSLEEP.SYNCS 0x989680 ;  /* 0x009896800000995d */ /* 0x004fea0003900000 */
[----:B------:R-:W2:Y:S02]  /*7b20*/  @!P1 SYNCS.PHASECHK.TRANS64 P1, [R0+URZ+0x60], R5 ;  /* 0x00006005000095a7 */ /* 0x000ea400080210ff */
[----:B--2---:R-:W-:Y:S05]  /*7b30*/  @!P1 BRA `(.L_x_59) ;  /* 0xfffffffc00f09947 */ /* 0x004fea000383ffff */
[----:B------:R-:W-:Y:S05]  /*7b40*/  BRA `(.L_x_124) ;  /* 0xffffffb400dc7947 */ /* 0x000fea000383ffff */
.L_x_60:
[----:B------:R-:W-:-:S07]  /*7b50*/  MOV R3, UR31 ;  /* 0x0000001f00037c02 */ /* 0x000fce0008000f00 */
.L_x_125:
[----:B-1----:R1:W2:Y:S02]  /*7b60*/  SYNCS.PHASECHK.TRANS64.TRYWAIT P0, [R3+URZ+0xa0], R0 ;  /* 0x0000a000030075a7 */ /* 0x0022a400080011ff */
[----:B--2---:R-:W-:Y:S05]  /*7b70*/  @!P0 NANOSLEEP.SYNCS 0x989680 ;  /* 0x009896800000895d */ /* 0x004fea0003900000 */
[----:B------:R-:W2:Y:S02]  /*7b80*/  @!P0 SYNCS.PHASECHK.TRANS64 P0, [R3+URZ+0xa0], R0 ;  /* 0x0000a000030085a7 */ /* 0x000ea400080010ff */
[----:B--2---:R-:W-:Y:S05]  /*7b90*/  @!P0 BRA `(.L_x_125) ;  /* 0xfffffffc00f08947 */ /* 0x004fea000383ffff */
[----:B------:R-:W-:Y:S05]  /*7ba0*/  BRA `(.L_x_126) ;  /* 0xffffffb8002c7947 */ /* 0x000fea000383ffff */
.L_x_63:
[----:B------:R-:W-:Y:S07]  /*7bb0*/  MOV R0, UR5 ;  /* 0x0000000500007c02 */ /* 0x000fee0008000f00 */
.L_x_127:
[----:B-1----:R1:W2:Y:S02]  /*7bc0*/  SYNCS.PHASECHK.TRANS64.TRYWAIT P0, [R0+URZ], R3 ;  /* 0x00000003000075a7 */ /* 0x0022a400080011ff */
[----:B--2---:R-:W-:Y:S05]  /*7bd0*/  @!P0 NANOSLEEP.SYNCS 0x989680 ;  /* 0x009896800000895d */ /* 0x004fea0003900000 */
[----:B------:R-:W2:Y:S02]  /*7be0*/  @!P0 SYNCS.PHASECHK.TRANS64 P0, [R0+URZ], R3 ;  /* 0x00000003000085a7 */ /* 0x000ea400080010ff */
[----:B--2---:R-:W-:Y:S05]  /*7bf0*/  @!P0 BRA `(.L_x_127) ;  /* 0xfffffffc00f08947 */ /* 0x004fea000383ffff */
[----:B------:R-:W-:Y:S05]  /*7c00*/  BRA `(.L_x_62) ;  /* 0xffffffb800487947 */ /* 0x000fea000383ffff */
.L_x_66:
[----:B------:R-:W-:-:S07]  /*7c10*/  MOV R0, UR4 ;  /* 0x0000000400007c02 */ /* 0x000fce0008000f00 */
.L_x_128:
[----:B--2---:R2:W4:Y:S02]  /*7c20*/  SYNCS.PHASECHK.TRANS64.TRYWAIT P0, [R0+URZ], R3 ;  /* 0x00000003000075a7 */ /* 0x00452400080011ff */
[----:B----4-:R-:W-:Y:S05]  /*7c30*/  @!P0 NANOSLEEP.SYNCS 0x989680 ;  /* 0x009896800000895d */ /* 0x010fea0003900000 */
[----:B------:R-:W4:Y:S02]  /*7c40*/  @!P0 SYNCS.PHASECHK.TRANS64 P0, [R0+URZ], R3 ;  /* 0x00000003000085a7 */ /* 0x000f2400080010ff */
[----:B----4-:R-:W-:Y:S05]  /*7c50*/  @!P0 BRA `(.L_x_128) ;  /* 0xfffffffc00f08947 */ /* 0x010fea000383ffff */
[----:B------:R-:W-:Y:S05]  /*7c60*/  BRA `(.L_x_129) ;  /* 0xffffffbc00247947 */ /* 0x000fea000383ffff */
.L_x_67:
[----:B------:R-:W-:-:S07]  /*7c70*/  MOV R0, UR5 ;  /* 0x0000000500007c02 */ /* 0x000fce0008000f00 */
.L_x_130:
[----:B-1----:R1:W2:Y:S02]  /*7c80*/  SYNCS.PHASECHK.TRANS64.TRYWAIT P0, [R0+URZ], R3 ;  /* 0x00000003000075a7 */ /* 0x0022a400080011ff */
[----:B--2---:R-:W-:Y:S05]  /*7c90*/  @!P0 NANOSLEEP.SYNCS 0x989680 ;  /* 0x009896800000895d */ /* 0x004fea0003900000 */
[----:B------:R-:W2:Y:S02]  /*7ca0*/  @!P0 SYNCS.PHASECHK.TRANS64 P0, [R0+URZ], R3 ;  /* 0x00000003000085a7 */ /* 0x000ea400080010ff */
[----:B--2---:R-:W-:Y:S05]  /*7cb0*/  @!P0 BRA `(.L_x_130) ;  /* 0xfffffffc00f08947 */ /* 0x004fea000383ffff */
[----:B------:R-:W-:Y:S05]  /*7cc0*/  BRA `(.L_x_131) ;  /* 0xffffffbc00307947 */ /* 0x000fea000383ffff */
.L_x_68:
[----:B------:R-:W-:-:S07]  /*7cd0*/  MOV R0, UR5 ;  /* 0x0000000500007c02 */ /* 0x000fce0008000f00 */
.L_x_132:
[----:B-1----:R1:W2:Y:S02]  /*7ce0*/  SYNCS.PHASECHK.TRANS64.TRYWAIT P0, [R0+URZ], R3 ;  /* 0x00000003000075a7 */ /* 0x0022a400080011ff */
[----:B--2---:R-:W-:Y:S05]  /*7cf0*/  @!P0 NANOSLEEP.SYNCS 0x989680 ;  /* 0x009896800000895d */ /* 0x004fea0003900000 */
[----:B------:R-:W2:Y:S02]  /*7d00*/  @!P0 SYNCS.PHASECHK.TRANS64 P0, [R0+URZ], R3 ;  /* 0x00000003000085a7 */ /* 0x000ea400080010ff */
[----:B--2---:R-:W-:Y:S05]  /*7d10*/  @!P0 BRA `(.L_x_132) ;  /* 0xfffffffc00f08947 */ /* 0x004fea000383ffff */
[----:B------:R-:W-:Y:S05]  /*7d20*/  BRA `(.L_x_133) ;  /* 0xffffffbc003c7947 */ /* 0x000fea000383ffff */
.L_x_69:
[----:B------:R-:W-:-:S07]  /*7d30*/  MOV R0, UR4 ;  /* 0x0000000400007c02 */ /* 0x000fce0008000f00 */
.L_x_134:
[----:B-1----:R1:W2:Y:S02]  /*7d40*/  SYNCS.PHASECHK.TRANS64.TRYWAIT P0, [R0+URZ], R3 ;  /* 0x00000003000075a7 */ /* 0x0022a400080011ff */
[----:B--2---:R-:W-:Y:S05]  /*7d50*/  @!P0 NANOSLEEP.SYNCS 0x989680 ;  /* 0x009896800000895d */ /* 0x004fea0003900000 */
[----:B------:R-:W2:Y:S02]  /*7d60*/  @!P0 SYNCS.PHASECHK.TRANS64 P0, [R0+URZ], R3 ;  /* 0x00000003000085a7 */ /* 0x000ea400080010ff */
[----:B--2---:R-:W-:Y:S05]  /*7d70*/  @!P0 BRA `(.L_x_134) ;  /* 0xfffffffc00f08947 */ /* 0x004fea000383ffff */
[----:B------:R-:W-:Y:S05]  /*7d80*/  BRA `(.L_x_135) ;  /* 0xffffffbc00487947 */ /* 0x000fea000383ffff */
.L_x_74:
[----:B--2---:R2:W4:Y:S02]  /*7d90*/  SYNCS.PHASECHK.TRANS64.TRYWAIT P0, [R12+URZ+0x60], R9 ;  /* 0x000060090c0075a7 */ /* 0x00452400080011ff */
[----:B----4-:R-:W-:Y:S05]  /*7da0*/  @!P0 NANOSLEEP.SYNCS 0x989680 ;  /* 0x009896800000895d */ /* 0x010fea0003900000 */
[----:B------:R-:W4:Y:S02]  /*7db0*/  @!P0 SYNCS.PHASECHK.TRANS64 P0, [R12+URZ+0x60], R9 ;  /* 0x000060090c0085a7 */ /* 0x000f2400080010ff */
[----:B----4-:R-:W-:Y:S05]  /*7dc0*/  @!P0 BRA `(.L_x_74) ;  /* 0xfffffffc00f08947 */ /* 0x010fea000383ffff */
[----:B------:R-:W-:Y:S05]  /*7dd0*/  BRA `(.L_x_136) ;  /* 0xffffffc000687947 */ /* 0x000fea000383ffff */
.L_x_77:
[----:B------:R-:W-:Y:S07]  /*7de0*/  MOV R0, UR21 ;  /* 0x0000001500007c02 */ /* 0x000fee0008000f00 */
.L_x_137:
[----:B--2---:R2:W3:Y:S02]  /*7df0*/  SYNCS.PHASECHK.TRANS64.TRYWAIT P2, [R0+URZ+0x58], R11 ;  /* 0x0000580b000075a7 */ /* 0x0044e400080411ff */
[----:B---3--:R-:W-:Y:S05]  /*7e00*/  @!P2 NANOSLEEP.SYNCS 0x989680 ;  /* 0x009896800000a95d */ /* 0x008fea0003900000 */
[----:B------:R-:W3:Y:S02]  /*7e10*/  @!P2 SYNCS.PHASECHK.TRANS64 P2, [R0+URZ+0x58], R11 ;  /* 0x0000580b0000a5a7 */ /* 0x000ee400080410ff */
[----:B---3--:R-:W-:Y:S05]  /*7e20*/  @!P2 BRA `(.L_x_137) ;  /* 0xfffffffc00f0a947 */ /* 0x008fea000383ffff */
[----:B------:R-:W-:Y:S05]  /*7e30*/  BRA `(.L_x_76) ;  /* 0xffffffc400d07947 */ /* 0x000fea000383ffff */
.L_x_80:
[----:B--2---:R-:W-:Y:S07]  /*7e40*/  MOV R0, UR21 ;  /* 0x0000001500007c02 */ /* 0x004fee0008000f00 */
.L_x_138:
[----:B--2---:R2:W3:Y:S02]  /*7e50*/  SYNCS.PHASECHK.TRANS64.TRYWAIT P0, [R0+URZ+0x40], R9 ;  /* 0x00004009000075a7 */ /* 0x0044e400080011ff */
[----:B---3--:R-:W-:Y:S05]  /*7e60*/  @!P0 NANOSLEEP.SYNCS 0x989680 ;  /* 0x009896800000895d */ /* 0x008fea0003900000 */
[----:B------:R-:W3:Y:S02]  /*7e70*/  @!P0 SYNCS.PHASECHK.TRANS64 P0, [R0+URZ+0x40], R9 ;  /* 0x00004009000085a7 */ /* 0x000ee400080010ff */
[----:B---3--:R-:W-:Y:S05]  /*7e80*/  @!P0 BRA `(.L_x_138) ;  /* 0xfffffffc00f08947 */ /* 0x008fea000383ffff */
[----:B------:R-:W-:Y:S05]  /*7e90*/  BRA `(.L_x_139) ;  /* 0xffffffc8002c7947 */ /* 0x000fea000383ffff */
.L_x_81:
[----:B------:R-:W-:Y:S07]  /*7ea0*/  MOV R0, UR21 ;  /* 0x0000001500007c02 */ /* 0x000fee0008000f00 */
.L_x_140:
[----:B--2---:R2:W3:Y:S02]  /*7eb0*/  SYNCS.PHASECHK.TRANS64.TRYWAIT P0, [R0+URZ+0x48], R9 ;  /* 0x00004809000075a7 */ /* 0x0044e400080011ff */
[----:B---3--:R-:W-:Y:S05]  /*7ec0*/  @!P0 NANOSLEEP.SYNCS 0x989680 ;  /* 0x009896800000895d */ /* 0x008fea0003900000 */
[----:B------:R-:W3:Y:S02]  /*7ed0*/  @!P0 SYNCS.PHASECHK.TRANS64 P0, [R0+URZ+0x48], R9 ;  /* 0x00004809000085a7 */ /* 0x000ee400080010ff */
[----:B---3--:R-:W-:Y:S05]  /*7ee0*/  @!P0 BRA `(.L_x_140) ;  /* 0xfffffffc00f08947 */ /* 0x008fea000383ffff */
[----:B------:R-:W-:Y:S05]  /*7ef0*/  BRA `(.L_x_141) ;  /* 0xffffffc800647947 */ /* 0x000fea000383ffff */
.L_x_83:
[----:B------:R-:W-:-:S07]  /*7f00*/  MOV R0, UR21 ;  /* 0x0000001500007c02 */ /* 0x000fce0008000f00 */
.L_x_142:
[----:B---3--:R3:W4:Y:S02]  /*7f10*/  SYNCS.PHASECHK.TRANS64.TRYWAIT P0, [R0+URZ+0x40], R3 ;  /* 0x00004003000075a7 */ /* 0x00872400080011ff */
[----:B----4-:R-:W-:Y:S05]  /*7f20*/  @!P0 NANOSLEEP.SYNCS 0x989680 ;  /* 0x009896800000895d */ /* 0x010fea0003900000 */
[----:B------:R-:W4:Y:S02]  /*7f30*/  @!P0 SYNCS.PHASECHK.TRANS64 P0, [R0+URZ+0x40], R3 ;  /* 0x00004003000085a7 */ /* 0x000f2400080010ff */
[----:B----4-:R-:W-:Y:S05]  /*7f40*/  @!P0 BRA `(.L_x_142) ;  /* 0xfffffffc00f08947 */ /* 0x010fea000383ffff */
[----:B------:R-:W-:Y:S05]  /*7f50*/  BRA `(.L_x_143) ;  /* 0xffffffc800d47947 */ /* 0x000fea000383ffff */
.L_x_85:
[----:B-1----:R1:W2:Y:S02]  /*7f60*/  SYNCS.PHASECHK.TRANS64.TRYWAIT P0, [R3+URZ+0x60], R0 ;  /* 0x00006000030075a7 */ /* 0x0022a400080011ff */
[----:B--2---:R-:W-:Y:S05]  /*7f70*/  @!P0 NANOSLEEP.SYNCS 0x989680 ;  /* 0x009896800000895d */ /* 0x004fea0003900000 */
[----:B------:R-:W2:Y:S02]  /*7f80*/  @!P0 SYNCS.PHASECHK.TRANS64 P0, [R3+URZ+0x60], R0 ;  /* 0x00006000030085a7 */ /* 0x000ea400080010ff */
[----:B--2---:R-:W-:Y:S05]  /*7f90*/  @!P0 BRA `(.L_x_85) ;  /* 0xfffffffc00f08947 */ /* 0x004fea000383ffff */
[----:B------:R-:W-:Y:S05]  /*7fa0*/  BRA `(.L_x_144) ;  /* 0xffffffcc009c7947 */ /* 0x000fea000383ffff */
.L_x_96:
[----:B--2---:R2:W1:Y:S02]  /*7fb0*/  SYNCS.PHASECHK.TRANS64.TRYWAIT P1, [R2+URZ+0x30], R5 ;  /* 0x00003005020075a7 */ /* 0x00446400080211ff */
[----:B-1----:R-:W-:Y:S05]  /*7fc0*/  @!P1 NANOSLEEP.SYNCS 0x989680 ;  /* 0x009896800000995d */ /* 0x002fea0003900000 */
[----:B------:R-:W1:Y:S02]  /*7fd0*/  @!P1 SYNCS.PHASECHK.TRANS64 P1, [R2+URZ+0x30], R5 ;  /* 0x00003005020095a7 */ /* 0x000e6400080210ff */
[----:B-1----:R-:W-:Y:S05]  /*7fe0*/  @!P1 BRA `(.L_x_96) ;  /* 0xfffffffc00f09947 */ /* 0x002fea000383ffff */
[----:B------:R-:W-:Y:S05]  /*7ff0*/  BRA `(.L_x_95) ;  /* 0xffffffdc00107947 */ /* 0x000fea000383ffff */
.L_x_98:
[----:B--2---:R2:W4:Y:S02]  /*8000*/  SYNCS.PHASECHK.TRANS64.TRYWAIT P0, [R100+URZ+0x80], R3 ;  /* 0x00008003640075a7 */ /* 0x00452400080011ff */
[----:B----4-:R-:W-:Y:S05]  /*8010*/  @!P0 NANOSLEEP.SYNCS 0x989680 ;  /* 0x009896800000895d */ /* 0x010fea0003900000 */
[----:B------:R-:W4:Y:S02]  /*8020*/  @!P0 SYNCS.PHASECHK.TRANS64 P0, [R100+URZ+0x80], R3 ;  /* 0x00008003640085a7 */ /* 0x000f2400080010ff */
[----:B----4-:R-:W-:Y:S05]  /*8030*/  @!P0 BRA `(.L_x_98) ;  /* 0xfffffffc00f08947 */ /* 0x010fea000383ffff */
[----:B------:R-:W-:Y:S05]  /*8040*/  BRA `(.L_x_97) ;  /* 0xffffffdc00607947 */ /* 0x000fea000383ffff */
.L_x_106:
[----:B---3--:R3:W4:Y:S02]  /*8050*/  SYNCS.PHASECHK.TRANS64.TRYWAIT P0, [R109+URZ+0x30], R4 ;  /* 0x000030046d0075a7 */ /* 0x00872400080011ff */
[----:B----4-:R-:W-:Y:S05]  /*8060*/  @!P0 NANOSLEEP.SYNCS 0x989680 ;  /* 0x009896800000895d */ /* 0x010fea0003900000 */
[----:B------:R-:W4:Y:S02]  /*8070*/  @!P0 SYNCS.PHASECHK.TRANS64 P0, [R109+URZ+0x30], R4 ;  /* 0x000030046d0085a7 */ /* 0x000f2400080010ff */
[----:B----4-:R-:W-:Y:S05]  /*8080*/  @!P0 BRA `(.L_x_106) ;  /* 0xfffffffc00f08947 */ /* 0x010fea000383ffff */
[----:B------:R-:W-:Y:S05]  /*8090*/  BRA `(.L_x_105) ;  /* 0xffffffe800547947 */ /* 0x000fea000383ffff */
        .weak           $__internal_0_$__cuda_sm10x_tcgen05_guardrail_trap_col_being_dealloced_not_returned_by_alloc
        .type           $__internal_0_$__cuda_sm10x_tcgen05_guardrail_trap_col_being_dealloced_not_returned_by_alloc,@function
        .size           $__internal_0_$__cuda_sm10x_tcgen05_guardrail_trap_col_being_dealloced_not_returned_by_alloc,($__internal_1_$__cuda_sm10x_tcgen05_guardrail_trap_phase_invalid_during_alloc - $__internal_0_$__cuda_sm10x_tcgen05_guardrail_trap_col_being_dealloced_not_returned_by_alloc)
$__internal_0_$__cuda_sm10x_tcgen05_guardrail_trap_col_being_dealloced_not_returned_by_alloc:
[----:B------:R-:W-:Y:S05]  /*80a0*/  BPT.TRAP 0x1 ;  /* 0x000000040000795c */ /* 0x000fea0000300000 */
[----:B------:R-:W-:-:S04]  /*80b0*/  HFMA2 R3, -RZ, RZ, 0, 0 ;  /* 0x00000000ff037431 */ /* 0x000fc800000001ff */
[----:B------:R-:W-:Y:S05]  /*80c0*/  RET.REL.NODEC R2 `(_ZN7cutlass13device_kernelINS_4gemm6kernel13GemmUniversalIN4cute5tupleIJiiiiEEENS1_10collective13CollectiveMmaINS1_35MainloopSm100TmaUmmaWarpSpecializedILi3ELi2ELi4ENS5_IJNS4_1CILi1EEENSA_ILi2EEESB_EEEEENS5_IJNSA_ILi64EEENSA_ILi128EEESG_EEENS_12float_e4m3_tENS5_IJlSB_lEEESI_SJ_NS4_8TiledMMAINS4_8MMA_AtomIJNS4_10MMA_TraitsINS4_19SM100_MMA_F8F6F4_SSEJSI_SI_fSF_SG_NS4_17integral_constantINS4_4UMMA5MajorELSQ_0EEESR_NSO_INSP_7ScaleInELSS_0EEEST_EEEEEENS4_6LayoutINS5_IJSB_SB_SB_EEENS5_IJNSA_ILi0EEESY_SY_EEEEENS5_IJNS4_10UnderscoreES11_S11_EEEEENS4_23SM90_TMA_LOAD_MULTICASTENS4_14ComposedLayoutINS4_7SwizzleILi3ELi4ELi3EEENS4_18smem_ptr_flag_bitsILi8EEENSW_INS5_IJNSA_ILi8EEESG_EEENS5_IJSG_SB_EEEEEEEvNS4_8identityENS4_13SM90_TMA_LOADES1E_vS1F_EENS_8epilogue10collective18CollectiveEpilogueINS1I_23Sm100TmaWarpSpecializedILi2ELi2ELi32ELb0ELb0EEEJSH_NS5_IJNSW_ISF_SB_EES1N_EEESI_SJ_SI_SJ_NS1I_6fusion15FusionCallbacksIS1M_NS1P_17LinearCombinationISI_fSI_fLNS_15FloatRoundStyleE2EEESH_S1O_JEEENS4_5SM1004TMEM4LOAD26SM100_TMEM_LOAD_16dp32b32xES1G_NS15_INS16_ILi2ELi4ELi3EEES19_NSW_INS5_IJS1A_SF_EEENS5_IJSF_SB_EEEEEEENS4_39AutoVectorizingCopyWithAssumedAlignmentILi128EEENS4_14SM90_TMA_STOREES23_S25_S25_EEEvvEEEEvNT_6ParamsE) ;  /* 0xffffff7c02cc7950 */ /* 0x000fea0003c3ffff */
        .weak           $__internal_1_$__cuda_sm10x_tcgen05_guardrail_trap_phase_invalid_during_alloc
        .type           $__internal_1_$__cuda_sm10x_tcgen05_guardrail_trap_phase_invalid_during_alloc,@function
        .size           $__internal_1_$__cuda_sm10x_tcgen05_guardrail_trap_phase_invalid_during_alloc,($__internal_2_$__cuda_sm10x_tcgen05_guardrail_trap_unallocated_columns_being_dealloced - $__internal_1_$__cuda_sm10x_tcgen05_guardrail_trap_phase_invalid_during_alloc)
$__internal_1_$__cuda_sm10x_tcgen05_guardrail_trap_phase_invalid_during_alloc:
[----:B------:R-:W-:Y:S05]  /*80d0*/  BPT.TRAP 0x1 ;  /* 0x000000040000795c */ /* 0x000fea0000300000 */
[----:B------:R-:W-:-:S04]  /*80e0*/  MOV R5, 0x0 ;  /* 0x0000000000057802 */ /* 0x000fc80000000f00 */
[----:B------:R-:W-:Y:S05]  /*80f0*/  RET.REL.NODEC R4 `(_ZN7cutlass13device_kernelINS_4gemm6kernel13GemmUniversalIN4cute5tupleIJiiiiEEENS1_10collective13CollectiveMmaINS1_35MainloopSm100TmaUmmaWarpSpecializedILi3ELi2ELi4ENS5_IJNS4_1CILi1EEENSA_ILi2EEESB_EEEEENS5_IJNSA_ILi64EEENSA_ILi128EEESG_EEENS_12float_e4m3_tENS5_IJlSB_lEEESI_SJ_NS4_8TiledMMAINS4_8MMA_AtomIJNS4_10MMA_TraitsINS4_19SM100_MMA_F8F6F4_SSEJSI_SI_fSF_SG_NS4_17integral_constantINS4_4UMMA5MajorELSQ_0EEESR_NSO_INSP_7ScaleInELSS_0EEEST_EEEEEENS4_6LayoutINS5_IJSB_SB_SB_EEENS5_IJNSA_ILi0EEESY_SY_EEEEENS5_IJNS4_10UnderscoreES11_S11_EEEEENS4_23SM90_TMA_LOAD_MULTICASTENS4_14ComposedLayoutINS4_7SwizzleILi3ELi4ELi3EEENS4_18smem_ptr_flag_bitsILi8EEENSW_INS5_IJNSA_ILi8EEESG_EEENS5_IJSG_SB_EEEEEEEvNS4_8identityENS4_13SM90_TMA_LOADES1E_vS1F_EENS_8epilogue10collective18CollectiveEpilogueINS1I_23Sm100TmaWarpSpecializedILi2ELi2ELi32ELb0ELb0EEEJSH_NS5_IJNSW_ISF_SB_EES1N_EEESI_SJ_SI_SJ_NS1I_6fusion15FusionCallbacksIS1M_NS1P_17LinearCombinationISI_fSI_fLNS_15FloatRoundStyleE2EEESH_S1O_JEEENS4_5SM1004TMEM4LOAD26SM100_TMEM_LOAD_16dp32b32xES1G_NS15_INS16_ILi2ELi4ELi3EEES19_NSW_INS5_IJS1A_SF_EEENS5_IJSF_SB_EEEEEEENS4_39AutoVectorizingCopyWithAssumedAlignmentILi128EEENS4_14SM90_TMA_STOREES23_S25_S25_EEEvvEEEEvNT_6ParamsE) ;  /* 0xffffff7c04c07950 */ /* 0x000fea0003c3ffff */
        .weak           $__internal_2_$__cuda_sm10x_tcgen05_guardrail_trap_unallocated_columns_being_dealloced
        .type           $__internal_2_$__cuda_sm10x_tcgen05_guardrail_trap_unallocated_columns_being_dealloced,@function
        .size           $__internal_2_$__cuda_sm10x_tcgen05_guardrail_trap_unallocated_columns_being_dealloced,(.L_x_146 - $__internal_2_$__cuda_sm10x_tcgen05_guardrail_trap_unallocated_columns_being_dealloced)
$__internal_2_$__cuda_sm10x_tcgen05_guardrail_trap_unallocated_columns_being_dealloced:
[----:B------:R-:W-:Y:S05]  /*8100*/  BPT.TRAP 0x1 ;  /* 0x000000040000795c */ /* 0x000fea0000300000 */
[----:B------:R-:W-:-:S04]  /*8110*/  HFMA2 R3, -RZ, RZ, 0, 0 ;  /* 0x00000000ff037431 */ /* 0x000fc800000001ff */
[----:B------:R-:W-:Y:S05]  /*8120*/  RET.REL.NODEC R2 `(_ZN7cutlass13device_kernelINS_4gemm6kernel13GemmUniversalIN4cute5tupleIJiiiiEEENS1_10collective13CollectiveMmaINS1_35MainloopSm100TmaUmmaWarpSpecializedILi3ELi2ELi4ENS5_IJNS4_1CILi1EEENSA_ILi2EEESB_EEEEENS5_IJNSA_ILi64EEENSA_ILi128EEESG_EEENS_12float_e4m3_tENS5_IJlSB_lEEESI_SJ_NS4_8TiledMMAINS4_8MMA_AtomIJNS4_10MMA_TraitsINS4_19SM100_MMA_F8F6F4_SSEJSI_SI_fSF_SG_NS4_17integral_constantINS4_4UMMA5MajorELSQ_0EEESR_NSO_INSP_7ScaleInELSS_0EEEST_EEEEEENS4_6LayoutINS5_IJSB_SB_SB_EEENS5_IJNSA_ILi0EEESY_SY_EEEEENS5_IJNS4_10UnderscoreES11_S11_EEEEENS4_23SM90_TMA_LOAD_MULTICASTENS4_14ComposedLayoutINS4_7SwizzleILi3ELi4ELi3EEENS4_18smem_ptr_flag_bitsILi8EEENSW_INS5_IJNSA_ILi8EEESG_EEENS5_IJSG_SB_EEEEEEEvNS4_8identityENS4_13SM90_TMA_LOADES1E_vS1F_EENS_8epilogue10collective18CollectiveEpilogueINS1I_23Sm100TmaWarpSpecializedILi2ELi2ELi32ELb0ELb0EEEJSH_NS5_IJNSW_ISF_SB_EES1N_EEESI_SJ_SI_SJ_NS1I_6fusion15FusionCallbacksIS1M_NS1P_17LinearCombinationISI_fSI_fLNS_15FloatRoundStyleE2EEESH_S1O_JEEENS4_5SM1004TMEM4LOAD26SM100_TMEM_LOAD_16dp32b32xES1G_NS15_INS16_ILi2ELi4ELi3EEES19_NSW_INS5_IJS1A_SF_EEENS5_IJSF_SB_EEEEEEENS4_39AutoVectorizingCopyWithAssumedAlignmentILi128EEENS4_14SM90_TMA_STOREES23_S25_S25_EEEvvEEEEvNT_6ParamsE) ;  /* 0xffffff7c02b47950 */ /* 0x000fea0003c3ffff */
.L_x_145:
[----:B------:R-:W-:-:S00]  /*8130*/  BRA `(.L_x_145) ;  /* 0xfffffffc00fc7947 */ /* 0x000fc0000383ffff */
[----:B------:R-:W-:-:S00]  /*8140*/  NOP ;  /* 0x0000000000007918 */ /* 0x000fc00000000000 */
        /* <DEDUP_REMOVED lines=11> */
.L_x_146:


//--------------------- .nv.global.init           --------------------------
	.section	.nv.global.init,"aw",@progbits
.nv.global.init:
	.type		$str$27,@object
	.size		$str$27,($str$28 - $str$27)
$str$27:
        /*0000*/ 	.byte	0x28, 0x61, 0x64, 0x64, 0x72, 0x65, 0x73, 0x73, 0x20, 0x26, 0x20, 0x6d, 0x61, 0x73, 0x6b, 0x29
        /*0010*/ 	.byte	0x20, 0x3d, 0x3d, 0x20, 0x30, 0x00
	.type		$str$28,@object
	.size		$str$28,($str$26 - $str$28)
$str$28:
        /*0016*/ 	.byte	0x2f, 0x74, 0x6d, 0x70, 0x2f, 0x63, 0x75, 0x74, 0x6c, 0x61, 0x73, 0x73, 0x5f, 0x73, 0x77, 0x65
        /*0026*/ 	.byte	0x65, 0x70, 0x5f, 0x73, 0x72, 0x63, 0x2f, 0x69, 0x6e, 0x63, 0x6c, 0x75, 0x64, 0x65, 0x2f, 0x63
        /*0036*/ 	.byte	0x75, 0x74, 0x65, 0x2f, 0x70, 0x6f, 0x69, 0x6e, 0x74, 0x65, 0x72, 0x5f, 0x66, 0x6c, 0x61, 0x67
        /*0046*/ 	.byte	0x67, 0x65, 0x64, 0x2e, 0x68, 0x70, 0x70, 0x00
	.type		$str$26,@object
	.size		$str$26,($str$25 - $str$26)
$str$26:
        /*004e*/ 	.byte	0x2f, 0x74, 0x6d, 0x70, 0x2f, 0x63, 0x75, 0x74, 0x6c, 0x61, 0x73, 0x73, 0x5f, 0x73, 0x77, 0x65
        /*005e*/ 	.byte	0x65, 0x70, 0x5f, 0x73, 0x72, 0x63, 0x2f, 0x69, 0x6e, 0x63, 0x6c, 0x75, 0x64, 0x65, 0x2f, 0x63
        /*006e*/ 	.byte	0x75, 0x74, 0x65, 0x2f, 0x61, 0x74, 0x6f, 0x6d, 0x2f, 0x63, 0x6f, 0x70, 0x79, 0x5f, 0x74, 0x72
        /*007e*/ 	.byte	0x61, 0x69, 0x74, 0x73, 0x5f, 0x73, 0x6d, 0x31, 0x30, 0x30, 0x2e, 0x68, 0x70, 0x70, 0x00
	.type		$str$25,@object
	.size		$str$25,(__unnamed_1 - $str$25)
$str$25:
        /*008d*/ 	.byte	0x28, 0x28, 0x75, 0x69, 0x6e, 0x74, 0x33, 0x32, 0x5f, 0x74, 0x28, 0x74, 0x68, 0x72, 0x65, 0x61
        /*009d*/ 	.byte	0x64, 0x49, 0x64, 0x78, 0x2e, 0x78, 0x29, 0x20, 0x2f, 0x20, 0x33, 0x32, 0x29, 0x20, 0x25, 0x20
        /*00ad*/ 	.byte	0x34, 0x29, 0x20, 0x3d, 0x3d, 0x20, 0x28, 0x28, 0x28, 0x74, 0x6d, 0x65, 0x6d, 0x5f, 0x61, 0x64
        /*00bd*/ 	.byte	0x64, 0x72, 0x20, 0x3e, 0x3e, 0x20, 0x31, 0x36, 0x29, 0x20, 0x2f, 0x20, 0x33, 0x32, 0x29, 0x20
        /*00cd*/ 	.byte	0x25, 0x20, 0x34, 0x29, 0x00
	.type		__unnamed_1,@object
	.size		__unnamed_1,(__unnamed_2 - __unnamed_1)
__unnamed_1:
        /*00d2*/ 	.byte	0x61, 0x75, 0x74, 0x6f, 0x20, 0x63, 0x75, 0x74, 0x65, 0x3a, 0x3a, 0x61, 0x73, 0x5f, 0x70, 0x6f
        /* <DEDUP_REMOVED lines=24> */
        /*0262*/ 	.byte	0x3c, 0x34, 0x30, 0x39, 0x36, 0x3e, 0x3e, 0x3e, 0x3e, 0x5d, 0x00
	.type		__unnamed_2,@object
	.size		__unnamed_2,(.L_2 - __unnamed_2)
__unnamed_2:
        /* <DEDUP_REMOVED lines=40> */
        /*04ed*/ 	.byte	0x74, 0x65, 0x3a, 0x3a, 0x43, 0x3c, 0x30, 0x3e, 0x3e, 0x3e, 0x3e, 0x5d, 0x00
.L_2:


//--------------------- .nv.shared._ZN7cutlass13device_kernelINS_4gemm6kernel13GemmUniversalIN4cute5tupleIJiiiiEEENS1_10collective13CollectiveMmaINS1_35MainloopSm100TmaUmmaWarpSpecializedILi3ELi2ELi4ENS5_IJNS4_1CILi1EEENSA_ILi2EEESB_EEEEENS5_IJNSA_ILi64EEENSA_ILi128EEESG_EEENS_12float_e4m3_tENS5_IJlSB_lEEESI_SJ_NS4_8TiledMMAINS4_8MMA_AtomIJNS4_10MMA_TraitsINS4_19SM100_MMA_F8F6F4_SSEJSI_SI_fSF_SG_NS4_17integral_constantINS4_4UMMA5MajorELSQ_0EEESR_NSO_INSP_7ScaleInELSS_0EEEST_EEEEEENS4_6LayoutINS5_IJSB_SB_SB_EEENS5_IJNSA_ILi0EEESY_SY_EEEEENS5_IJNS4_10UnderscoreES11_S11_EEEEENS4_23SM90_TMA_LOAD_MULTICASTENS4_14ComposedLayoutINS4_7SwizzleILi3ELi4ELi3EEENS4_18smem_ptr_flag_bitsILi8EEENSW_INS5_IJNSA_ILi8EEESG_EEENS5_IJSG_SB_EEEEEEEvNS4_8identityENS4_13SM90_TMA_LOADES1E_vS1F_EENS_8epilogue10collective18CollectiveEpilogueINS1I_23Sm100TmaWarpSpecializedILi2ELi2ELi32ELb0ELb0EEEJSH_NS5_IJNSW_ISF_SB_EES1N_EEESI_SJ_SI_SJ_NS1I_6fusion15FusionCallbacksIS1M_NS1P_17LinearCombinationISI_fSI_fLNS_15FloatRoundStyleE2EEESH_S1O_JEEENS4_5SM1004TMEM4LOAD26SM100_TMEM_LOAD_16dp32b32xES1G_NS15_INS16_ILi2ELi4ELi3EEES19_NSW_INS5_IJS1A_SF_EEENS5_IJSF_SB_EEEEEEENS4_39AutoVectorizingCopyWithAssumedAlignmentILi128EEENS4_14SM90_TMA_STOREES23_S25_S25_EEEvvEEEEvNT_6ParamsE --------------------------
	.section	.nv.shared._ZN7cutlass13device_kernelINS_4gemm6kernel13GemmUniversalIN4cute5tupleIJiiiiEEENS1_10collective13CollectiveMmaINS1_35MainloopSm100TmaUmmaWarpSpecializedILi3ELi2ELi4ENS5_IJNS4_1CILi1EEENSA_ILi2EEESB_EEEEENS5_IJNSA_ILi64EEENSA_ILi128EEESG_EEENS_12float_e4m3_tENS5_IJlSB_lEEESI_SJ_NS4_8TiledMMAINS4_8MMA_AtomIJNS4_10MMA_TraitsINS4_19SM100_MMA_F8F6F4_SSEJSI_SI_fSF_SG_NS4_17integral_constantINS4_4UMMA5MajorELSQ_0EEESR_NSO_INSP_7ScaleInELSS_0EEEST_EEEEEENS4_6LayoutINS5_IJSB_SB_SB_EEENS5_IJNSA_ILi0EEESY_SY_EEEEENS5_IJNS4_10UnderscoreES11_S11_EEEEENS4_23SM90_TMA_LOAD_MULTICASTENS4_14ComposedLayoutINS4_7SwizzleILi3ELi4ELi3EEENS4_18smem_ptr_flag_bitsILi8EEENSW_INS5_IJNSA_ILi8EEESG_EEENS5_IJSG_SB_EEEEEEEvNS4_8identityENS4_13SM90_TMA_LOADES1E_vS1F_EENS_8epilogue10collective18CollectiveEpilogueINS1I_23Sm100TmaWarpSpecializedILi2ELi2ELi32ELb0ELb0EEEJSH_NS5_IJNSW_ISF_SB_EES1N_EEESI_SJ_SI_SJ_NS1I_6fusion15FusionCallbacksIS1M_NS1P_17LinearCombinationISI_fSI_fLNS_15FloatRoundStyleE2EEESH_S1O_JEEENS4_5SM1004TMEM4LOAD26SM100_TMEM_LOAD_16dp32b32xES1G_NS15_INS16_ILi2ELi4ELi3EEES19_NSW_INS5_IJS1A_SF_EEENS5_IJSF_SB_EEEEEEENS4_39AutoVectorizingCopyWithAssumedAlignmentILi128EEENS4_14SM90_TMA_STOREES23_S25_S25_EEEvvEEEEvNT_6ParamsE,"aw",@nobits
	.sectionflags	@""
	.align	16
	.zero		1024


//--------------------- .nv.shared.reserved.0     --------------------------
	.section	.nv.shared.reserved.0,"aw",@nobits
	.weak		__nv_reservedSMEM_offset_0_alias
	.size		__nv_reservedSMEM_offset_0_alias, 0, 64
	.other		__nv_reservedSMEM_offset_0_alias,@"STO_CUDA_RESERVED_SHARED STV_DEFAULT"
__nv_reservedSMEM_offset_0_alias:
	.zero		0
.nv.shared.reserved.0:
	.zero		64
	.weak		__nv_reservedSMEM_tcgen05_partition
	.type		__nv_reservedSMEM_tcgen05_partition,@object
	.size		__nv_reservedSMEM_tcgen05_partition,(.L_0 - __nv_reservedSMEM_tcgen05_partition)
__nv_reservedSMEM_tcgen05_partition:
	.zero		32
.L_0:


//--------------------- .nv.global                --------------------------
	.section	.nv.global,"aw",@nobits
.nv.global:
	.type		_ZN39_INTERNAL_210143d8_4_k_cu_ce8dd1fc_77934cute1_E,@object
	.size		_ZN39_INTERNAL_210143d8_4_k_cu_ce8dd1fc_77934cute1_E,(_ZN39_INTERNAL_210143d8_4_k_cu_ce8dd1fc_77934cuda3std3__45__cpo6cbeginE - _ZN39_INTERNAL_210143d8_4_k_cu_ce8dd1fc_77934cute1_E)
_ZN39_INTERNAL_210143d8_4_k_cu_ce8dd1fc_77934cute1_E:
	.zero		1
	.type		_ZN39_INTERNAL_210143d8_4_k_cu_ce8dd1fc_77934cuda3std3__45__cpo6cbeginE,@object
	.size		_ZN39_INTERNAL_210143d8_4_k_cu_ce8dd1fc_77934cuda3std3__45__cpo6cbeginE,(_ZN39_INTERNAL_210143d8_4_k_cu_ce8dd1fc_77934cuda3std3__48in_placeE - _ZN39_INTERNAL_210143d8_4_k_cu_ce8dd1fc_77934cuda3std3__45__cpo6cbeginE)
_ZN39_INTERNAL_210143d8_4_k_cu_ce8dd1fc_77934cuda3std3__45__cpo6cbeginE:
	.zero		1
	.type		_ZN39_INTERNAL_210143d8_4_k_cu_ce8dd1fc_77934cuda3std3__48in_placeE,@object
	.size		_ZN39_INTERNAL_210143d8_4_k_cu_ce8dd1fc_77934cuda3std3__48in_placeE,(_ZN39_INTERNAL_210143d8_4_k_cu_ce8dd1fc_77934cuda3std6ranges3__45__cpo9iter_moveE - _ZN39_INTERNAL_210143d8_4_k_cu_ce8dd1fc_77934cuda3std3__48in_placeE)
_ZN39_INTERNAL_210143d8_4_k_cu_ce8dd1fc_77934cuda3std3__48in_placeE:
	.zero		1
	.type		_ZN39_INTERNAL_210143d8_4_k_cu_ce8dd1fc_77934cuda3std6ranges3__45__cpo9iter_moveE,@object
	.size		_ZN39_INTERNAL_210143d8_4_k_cu_ce8dd1fc_77934cuda3std6ranges3__45__cpo9iter_moveE,(_ZN39_INTERNAL_210143d8_4_k_cu_ce8dd1fc_77934cuda3std3__45__cpo5beginE - _ZN39_INTERNAL_210143d8_4_k_cu_ce8dd1fc_77934cuda3std6ranges3__45__cpo9iter_moveE)
_ZN39_INTERNAL_210143d8_4_k_cu_ce8dd1fc_77934cuda3std6ranges3__45__cpo9iter_moveE:
	.zero		1
	.type		_ZN39_INTERNAL_210143d8_4_k_cu_ce8dd1fc_77934cuda3std3__45__cpo5beginE,@object
	.size		_ZN39_INTERNAL_210143d8_4_k_cu_ce8dd1fc_77934cuda3std3__45__cpo5beginE,(_ZN39_INTERNAL_210143d8_4_k_cu_ce8dd1fc_77934cuda3std3__441_GLOBAL__N__210143d8_4_k_cu_ce8dd1fc_77936ignoreE - _ZN39_INTERNAL_210143d8_4_k_cu_ce8dd1fc_77934cuda3std3__45__cpo5beginE)
_ZN39_INTERNAL_210143d8_4_k_cu_ce8dd1fc_77934cuda3std3__45__cpo5beginE:
	.zero		1
	.type		_ZN39_INTERNAL_210143d8_4_k_cu_ce8dd1fc_77934cuda3std3__441_GLOBAL__N__210143d8_4_k_cu_ce8dd1fc_77936ignoreE,@object
	.size		_ZN39_INTERNAL_210143d8_4_k_cu_ce8dd1fc_77934cuda3std3__441_GLOBAL__N__210143d8_4_k_cu_ce8dd1fc_77936ignoreE,(_ZN39_INTERNAL_210143d8_4_k_cu_ce8dd1fc_77934cute7productE - _ZN39_INTERNAL_210143d8_4_k_cu_ce8dd1fc_77934cuda3std3__441_GLOBAL__N__210143d8_4_k_cu_ce8dd1fc_77936ignoreE)
_ZN39_INTERNAL_210143d8_4_k_cu_ce8dd1fc_77934cuda3std3__441_GLOBAL__N__210143d8_4_k_cu_ce8dd1fc_77936ignoreE:
	.zero		1
	.type		_ZN39_INTERNAL_210143d8_4_k_cu_ce8dd1fc_77934cute7productE,@object
	.size		_ZN39_INTERNAL_210143d8_4_k_cu_ce8dd1fc_77934cute7productE,(_ZN39_INTERNAL_210143d8_4_k_cu_ce8dd1fc_77934cuda3std3__45__cpo3endE - _ZN39_INTERNAL_210143d8_4_k_cu_ce8dd1fc_77934cute7productE)
_ZN39_INTERNAL_210143d8_4_k_cu_ce8dd1fc_77934cute7productE:
	.zero		1
	.type		_ZN39_INTERNAL_210143d8_4_k_cu_ce8dd1fc_77934cuda3std3__45__cpo3endE,@object
	.size		_ZN39_INTERNAL_210143d8_4_k_cu_ce8dd1fc_77934cuda3std3__45__cpo3endE,(_ZN39_INTERNAL_210143d8_4_k_cu_ce8dd1fc_77934cuda3std3__419piecewise_constructE - _ZN39_INTERNAL_210143d8_4_k_cu_ce8dd1fc_77934cuda3std3__45__cpo3endE)
_ZN39_INTERNAL_210143d8_4_k_cu_ce8dd1fc_77934cuda3std3__45__cpo3endE:
	.zero		1
	.type		_ZN39_INTERNAL_210143d8_4_k_cu_ce8dd1fc_77934cuda3std3__419piecewise_constructE,@object
	.size		_ZN39_INTERNAL_210143d8_4_k_cu_ce8dd1fc_77934cuda3std3__419piecewise_constructE,(_ZN39_INTERNAL_210143d8_4_k_cu_ce8dd1fc_77934cuda3std3__45__cpo4cendE - _ZN39_INTERNAL_210143d8_4_k_cu_ce8dd1fc_77934cuda3std3__419piecewise_constructE)
_ZN39_INTERNAL_210143d8_4_k_cu_ce8dd1fc_77934cuda3std3__419piecewise_constructE:
	.zero		1
	.type		_ZN39_INTERNAL_210143d8_4_k_cu_ce8dd1fc_77934cuda3std3__45__cpo4cendE,@object
	.size		_ZN39_INTERNAL_210143d8_4_k_cu_ce8dd1fc_77934cuda3std3__45__cpo4cendE,(_ZN39_INTERNAL_210143d8_4_k_cu_ce8dd1fc_77934cuda3std6ranges3__45__cpo4swapE - _ZN39_INTERNAL_210143d8_4_k_cu_ce8dd1fc_77934cuda3std3__45__cpo4cendE)
_ZN39_INTERNAL_210143d8_4_k_cu_ce8dd1fc_77934cuda3std3__45__cpo4cendE:
	.zero		1
	.type		_ZN39_INTERNAL_210143d8_4_k_cu_ce8dd1fc_77934cuda3std6ranges3__45__cpo4swapE,@object
	.size		_ZN39_INTERNAL_210143d8_4_k_cu_ce8dd1fc_77934cuda3std6ranges3__45__cpo4swapE,(.L_10 - _ZN39_INTERNAL_210143d8_4_k_cu_ce8dd1fc_77934cuda3std6ranges3__45__cpo4swapE)
_ZN39_INTERNAL_210143d8_4_k_cu_ce8dd1fc_77934cuda3std6ranges3__45__cpo4swapE:
	.zero		1
.L_10:


//--------------------- .nv.constant0._ZN7cutlass13device_kernelINS_4gemm6kernel13GemmUniversalIN4cute5tupleIJiiiiEEENS1_10collective13CollectiveMmaINS1_35MainloopSm100TmaUmmaWarpSpecializedILi3ELi2ELi4ENS5_IJNS4_1CILi1EEENSA_ILi2EEESB_EEEEENS5_IJNSA_ILi64EEENSA_ILi128EEESG_EEENS_12float_e4m3_tENS5_IJlSB_lEEESI_SJ_NS4_8TiledMMAINS4_8MMA_AtomIJNS4_10MMA_TraitsINS4_19SM100_MMA_F8F6F4_SSEJSI_SI_fSF_SG_NS4_17integral_constantINS4_4UMMA5MajorELSQ_0EEESR_NSO_INSP_7ScaleInELSS_0EEEST_EEEEEENS4_6LayoutINS5_IJSB_SB_SB_EEENS5_IJNSA_ILi0EEESY_SY_EEEEENS5_IJNS4_10UnderscoreES11_S11_EEEEENS4_23SM90_TMA_LOAD_MULTICASTENS4_14ComposedLayoutINS4_7SwizzleILi3ELi4ELi3EEENS4_18smem_ptr_flag_bitsILi8EEENSW_INS5_IJNSA_ILi8EEESG_EEENS5_IJSG_SB_EEEEEEEvNS4_8identityENS4_13SM90_TMA_LOADES1E_vS1F_EENS_8epilogue10collective18CollectiveEpilogueINS1I_23Sm100TmaWarpSpecializedILi2ELi2ELi32ELb0ELb0EEEJSH_NS5_IJNSW_ISF_SB_EES1N_EEESI_SJ_SI_SJ_NS1I_6fusion15FusionCallbacksIS1M_NS1P_17LinearCombinationISI_fSI_fLNS_15FloatRoundStyleE2EEESH_S1O_JEEENS4_5SM1004TMEM4LOAD26SM100_TMEM_LOAD_16dp32b32xES1G_NS15_INS16_ILi2ELi4ELi3EEES19_NSW_INS5_IJS1A_SF_EEENS5_IJSF_SB_EEEEEEENS4_39AutoVectorizingCopyWithAssumedAlignmentILi128EEENS4_14SM90_TMA_STOREES23_S25_S25_EEEvvEEEEvNT_6ParamsE --------------------------
	.section	.nv.constant0._ZN7cutlass13device_kernelINS_4gemm6kernel13GemmUniversalIN4cute5tupleIJiiiiEEENS1_10collective13CollectiveMmaINS1_35MainloopSm100TmaUmmaWarpSpecializedILi3ELi2ELi4ENS5_IJNS4_1CILi1EEENSA_ILi2EEESB_EEEEENS5_IJNSA_ILi64EEENSA_ILi128EEESG_EEENS_12float_e4m3_tENS5_IJlSB_lEEESI_SJ_NS4_8TiledMMAINS4_8MMA_AtomIJNS4_10MMA_TraitsINS4_19SM100_MMA_F8F6F4_SSEJSI_SI_fSF_SG_NS4_17integral_constantINS4_4UMMA5MajorELSQ_0EEESR_NSO_INSP_7ScaleInELSS_0EEEST_EEEEEENS4_6LayoutINS5_IJSB_SB_SB_EEENS5_IJNSA_ILi0EEESY_SY_EEEEENS5_IJNS4_10UnderscoreES11_S11_EEEEENS4_23SM90_TMA_LOAD_MULTICASTENS4_14ComposedLayoutINS4_7SwizzleILi3ELi4ELi3EEENS4_18smem_ptr_flag_bitsILi8EEENSW_INS5_IJNSA_ILi8EEESG_EEENS5_IJSG_SB_EEEEEEEvNS4_8identityENS4_13SM90_TMA_LOADES1E_vS1F_EENS_8epilogue10collective18CollectiveEpilogueINS1I_23Sm100TmaWarpSpecializedILi2ELi2ELi32ELb0ELb0EEEJSH_NS5_IJNSW_ISF_SB_EES1N_EEESI_SJ_SI_SJ_NS1I_6fusion15FusionCallbacksIS1M_NS1P_17LinearCombinationISI_fSI_fLNS_15FloatRoundStyleE2EEESH_S1O_JEEENS4_5SM1004TMEM4LOAD26SM100_TMEM_LOAD_16dp32b32xES1G_NS15_INS16_ILi2ELi4ELi3EEES19_NSW_INS5_IJS1A_SF_EEENS5_IJSF_SB_EEEEEEENS4_39AutoVectorizingCopyWithAssumedAlignmentILi128EEENS4_14SM90_TMA_STOREES23_S25_S25_EEEvvEEEEvNT_6ParamsE,"a",@progbits
	.sectionflags	@""
	.align	4
.nv.constant0._ZN7cutlass13device_kernelINS_4gemm6kernel13GemmUniversalIN4cute5tupleIJiiiiEEENS1_10collective13CollectiveMmaINS1_35MainloopSm100TmaUmmaWarpSpecializedILi3ELi2ELi4ENS5_IJNS4_1CILi1EEENSA_ILi2EEESB_EEEEENS5_IJNSA_ILi64EEENSA_ILi128EEESG_EEENS_12float_e4m3_tENS5_IJlSB_lEEESI_SJ_NS4_8TiledMMAINS4_8MMA_AtomIJNS4_10MMA_TraitsINS4_19SM100_MMA_F8F6F4_SSEJSI_SI_fSF_SG_NS4_17integral_constantINS4_4UMMA5MajorELSQ_0EEESR_NSO_INSP_7ScaleInELSS_0EEEST_EEEEEENS4_6LayoutINS5_IJSB_SB_SB_EEENS5_IJNSA_ILi0EEESY_SY_EEEEENS5_IJNS4_10UnderscoreES11_S11_EEEEENS4_23SM90_TMA_LOAD_MULTICASTENS4_14ComposedLayoutINS4_7SwizzleILi3ELi4ELi3EEENS4_18smem_ptr_flag_bitsILi8EEENSW_INS5_IJNSA_ILi8EEESG_EEENS5_IJSG_SB_EEEEEEEvNS4_8identityENS4_13SM90_TMA_LOADES1E_vS1F_EENS_8epilogue10collective18CollectiveEpilogueINS1I_23Sm100TmaWarpSpecializedILi2ELi2ELi32ELb0ELb0EEEJSH_NS5_IJNSW_ISF_SB_EES1N_EEESI_SJ_SI_SJ_NS1I_6fusion15FusionCallbacksIS1M_NS1P_17LinearCombinationISI_fSI_fLNS_15FloatRoundStyleE2EEESH_S1O_JEEENS4_5SM1004TMEM4LOAD26SM100_TMEM_LOAD_16dp32b32xES1G_NS15_INS16_ILi2ELi4ELi3EEES19_NSW_INS5_IJS1A_SF_EEENS5_IJSF_SB_EEEEEEENS4_39AutoVectorizingCopyWithAssumedAlignmentILi128EEENS4_14SM90_TMA_STOREES23_S25_S25_EEEvvEEEEvNT_6ParamsE:
	.zero		2944


//--------------------- SYMBOLS --------------------------

	.type		.nv.reservedSmem.offset0,@object
	.size		.nv.reservedSmem.offset0,0x4
	.type		.nv.reservedSmem.cap,@object
	.size		.nv.reservedSmem.cap,0x4
	.type		__assertfail,@function
